	.target	sm_90a

	.elftype	@"ET_EXEC"


//--------------------- .note.nv.tkinfo           --------------------------
	.section	.note.nv.tkinfo,"",@"SHT_NOTE"
	.sectionflags	@"SHF_NOTE_NV_TKINFO"
	.tkinfo
        /*0018*/ 	.word	0x00000002
        /*0030*/ 	.string	""
        /*0030*/ 	.string	"ptxas"
        /*0030*/ 	.string	"Cuda compilation tools, release 13.0, V13.0.88"
        /*0030*/ 	.string	"Build cuda_13.0.r13.0/compiler.36424714_0"
        /*0030*/ 	.string	"-v  -suppress-debug-info  -lineinfo  -arch sm_90a "



//--------------------- .note.nv.cuinfo           --------------------------
	.section	.note.nv.cuinfo,"",@"SHT_NOTE"
	.sectionflags	@"SHF_NOTE_NV_CUINFO"
        /*0018*/ 	.short	0x0002
        /*001a*/ 	.short	0x005a
        /*001c*/ 	.short	0x0082
	.zero		2


//--------------------- .nv.info                  --------------------------
	.section	.nv.info,"",@"SHT_CUDA_INFO"
	.align	4


	//----- nvinfo : EIATTR_REGCOUNT
	.align		4
        /*0000*/ 	.byte	0x04, 0x2f
        /*0002*/ 	.short	(.L_1 - .L_0)
	.align		4
.L_0:
        /*0004*/ 	.word	index@(matmul_kernel)
        /*0008*/ 	.word	0x000000ff


	//----- nvinfo : EIATTR_FRAME_SIZE
	.align		4
.L_1:
        /*000c*/ 	.byte	0x04, 0x11
        /*000e*/ 	.short	(.L_3 - .L_2)
	.align		4
.L_2:
        /*0010*/ 	.word	index@(matmul_kernel)
        /*0014*/ 	.word	0x00000000


	//----- nvinfo : EIATTR_MIN_STACK_SIZE
	.align		4
.L_3:
        /*0018*/ 	.byte	0x04, 0x12
        /*001a*/ 	.short	(.L_5 - .L_4)
	.align		4
.L_4:
        /*001c*/ 	.word	index@(matmul_kernel)
        /*0020*/ 	.word	0x00000000
.L_5:


//--------------------- .nv.compat                --------------------------
	.section	.nv.compat,"",@"SHT_CUDA_COMPAT_INFO"
	.align	4
        /*0000*/ 	.byte	0x02, 0x09, 0x01, 0x00, 0x02, 0x02, 0x04, 0x00, 0x02, 0x05, 0x05, 0x00, 0x03, 0x07, 0x01, 0x01
        /*0010*/ 	.byte	0x02, 0x03, 0x00, 0x00, 0x02, 0x06, 0x01, 0x00, 0x04, 0x0b, 0x08, 0x00, 0x00, 0x00, 0x00, 0x00
        /*0020*/ 	.byte	0x00, 0x00, 0x00, 0x00


//--------------------- .nv.info.matmul_kernel    --------------------------
	.section	.nv.info.matmul_kernel,"",@"SHT_CUDA_INFO"
	.sectionflags	@""
	.align	4


	//----- nvinfo : EIATTR_CUDA_API_VERSION
	.align		4
        /*0000*/ 	.byte	0x04, 0x37
        /*0002*/ 	.short	(.L_7 - .L_6)
.L_6:
        /*0004*/ 	.word	0x00000082


	//----- nvinfo : EIATTR_KPARAM_INFO
	.align		4
.L_7:
        /*0008*/ 	.byte	0x04, 0x17
        /*000a*/ 	.short	(.L_9 - .L_8)
.L_8:
        /*000c*/ 	.word	0x00000000
        /*0010*/ 	.short	0x000d
        /*0012*/ 	.short	0x0048
        /*0014*/ 	.byte	0x00, 0xf4, 0x21, 0x00


	//----- nvinfo : EIATTR_KPARAM_INFO
	.align		4
.L_9:
        /*0018*/ 	.byte	0x04, 0x17
        /*001a*/ 	.short	(.L_11 - .L_10)
.L_10:
        /*001c*/ 	.word	0x00000000
        /*0020*/ 	.short	0x000c
        /*0022*/ 	.short	0x0040
        /*0024*/ 	.byte	0x00, 0xf4, 0x21, 0x00


	//----- nvinfo : EIATTR_KPARAM_INFO
	.align		4
.L_11:
        /*0028*/ 	.byte	0x04, 0x17
        /*002a*/ 	.short	(.L_13 - .L_12)
.L_12:
        /*002c*/ 	.word	0x00000000
        /*0030*/ 	.short	0x000b
        /*0032*/ 	.short	0x0038
        /*0034*/ 	.byte	0x00, 0xf0, 0x11, 0x00


	//----- nvinfo : EIATTR_KPARAM_INFO
	.align		4
.L_13:
        /*0038*/ 	.byte	0x04, 0x17
        /*003a*/ 	.short	(.L_15 - .L_14)
.L_14:
        /*003c*/ 	.word	0x00000000
        /*0040*/ 	.short	0x000a
        /*0042*/ 	.short	0x0034
        /*0044*/ 	.byte	0x00, 0xf0, 0x11, 0x00


	//----- nvinfo : EIATTR_KPARAM_INFO
	.align		4
.L_15:
        /*0048*/ 	.byte	0x04, 0x17
        /*004a*/ 	.short	(.L_17 - .L_16)
.L_16:
        /*004c*/ 	.word	0x00000000
        /*0050*/ 	.short	0x0009
        /*0052*/ 	.short	0x0030
        /*0054*/ 	.byte	0x00, 0xf0, 0x11, 0x00


	//----- nvinfo : EIATTR_KPARAM_INFO
	.align		4
.L_17:
        /*0058*/ 	.byte	0x04, 0x17
        /*005a*/ 	.short	(.L_19 - .L_18)
.L_18:
        /*005c*/ 	.word	0x00000000
        /*0060*/ 	.short	0x0008
        /*0062*/ 	.short	0x002c
        /*0064*/ 	.byte	0x00, 0xf0, 0x11, 0x00


	//----- nvinfo : EIATTR_KPARAM_INFO
	.align		4
.L_19:
        /*0068*/ 	.byte	0x04, 0x17
        /*006a*/ 	.short	(.L_21 - .L_20)
.L_20:
        /*006c*/ 	.word	0x00000000
        /*0070*/ 	.short	0x0007
        /*0072*/ 	.short	0x0028
        /*0074*/ 	.byte	0x00, 0xf0, 0x11, 0x00


	//----- nvinfo : EIATTR_KPARAM_INFO
	.align		4
.L_21:
        /*0078*/ 	.byte	0x04, 0x17
        /*007a*/ 	.short	(.L_23 - .L_22)
.L_22:
        /*007c*/ 	.word	0x00000000
        /*0080*/ 	.short	0x0006
        /*0082*/ 	.short	0x0024
        /*0084*/ 	.byte	0x00, 0xf0, 0x11, 0x00


	//----- nvinfo : EIATTR_KPARAM_INFO
	.align		4
.L_23:
        /*0088*/ 	.byte	0x04, 0x17
        /*008a*/ 	.short	(.L_25 - .L_24)
.L_24:
        /*008c*/ 	.word	0x00000000
        /*0090*/ 	.short	0x0005
        /*0092*/ 	.short	0x0020
        /*0094*/ 	.byte	0x00, 0xf0, 0x11, 0x00


	//----- nvinfo : EIATTR_KPARAM_INFO
	.align		4
.L_25:
        /*0098*/ 	.byte	0x04, 0x17
        /*009a*/ 	.short	(.L_27 - .L_26)
.L_26:
        /*009c*/ 	.word	0x00000000
        /*00a0*/ 	.short	0x0004
        /*00a2*/ 	.short	0x001c
        /*00a4*/ 	.byte	0x00, 0xf0, 0x11, 0x00


	//----- nvinfo : EIATTR_KPARAM_INFO
	.align		4
.L_27:
        /*00a8*/ 	.byte	0x04, 0x17
        /*00aa*/ 	.short	(.L_29 - .L_28)
.L_28:
        /*00ac*/ 	.word	0x00000000
        /*00b0*/ 	.short	0x0003
        /*00b2*/ 	.short	0x0018
        /*00b4*/ 	.byte	0x00, 0xf0, 0x11, 0x00


	//----- nvinfo : EIATTR_KPARAM_INFO
	.align		4
.L_29:
        /*00b8*/ 	.byte	0x04, 0x17
        /*00ba*/ 	.short	(.L_31 - .L_30)
.L_30:
        /*00bc*/ 	.word	0x00000000
        /*00c0*/ 	.short	0x0002
        /*00c2*/ 	.short	0x0010
        /*00c4*/ 	.byte	0x00, 0xf4, 0x21, 0x00


	//----- nvinfo : EIATTR_KPARAM_INFO
	.align		4
.L_31:
        /*00c8*/ 	.byte	0x04, 0x17
        /*00ca*/ 	.short	(.L_33 - .L_32)
.L_32:
        /*00cc*/ 	.word	0x00000000
        /*00d0*/ 	.short	0x0001
        /*00d2*/ 	.short	0x0008
        /*00d4*/ 	.byte	0x00, 0xf4, 0x21, 0x00


	//----- nvinfo : EIATTR_KPARAM_INFO
	.align		4
.L_33:
        /*00d8*/ 	.byte	0x04, 0x17
        /*00da*/ 	.short	(.L_35 - .L_34)
.L_34:
        /*00dc*/ 	.word	0x00000000
        /*00e0*/ 	.short	0x0000
        /*00e2*/ 	.short	0x0000
        /*00e4*/ 	.byte	0x00, 0xf4, 0x21, 0x00


	//----- nvinfo : EIATTR_SPARSE_MMA_MASK
	.align		4
.L_35:
        /*00e8*/ 	.byte	0x03, 0x50
        /*00ea*/ 	.short	0x0000


	//----- nvinfo : EIATTR_MAXREG_COUNT
	.align		4
        /*00ec*/ 	.byte	0x03, 0x1b
        /*00ee*/ 	.short	0x00ff


	//----- nvinfo : EIATTR_NUM_BARRIERS
	.align		4
        /*00f0*/ 	.byte	0x02, 0x4c
        /*00f2*/ 	.byte	0x01
	.zero		1


	//----- nvinfo : EIATTR_MERCURY_ISA_VERSION
	.align		4
        /*00f4*/ 	.byte	0x03, 0x5f
        /*00f6*/ 	.short	0x0101


	//----- nvinfo : EIATTR_EXIT_INSTR_OFFSETS
	.align		4
        /*00f8*/ 	.byte	0x04, 0x1c
        /*00fa*/ 	.short	(.L_37 - .L_36)


	//   ....[0]....
.L_36:
        /*00fc*/ 	.word	0x00006200


	//   ....[1]....
        /*0100*/ 	.word	0x00006230


	//----- nvinfo : EIATTR_REQNTID
	.align		4
.L_37:
        /*0104*/ 	.byte	0x04, 0x10
        /*0106*/ 	.short	(.L_39 - .L_38)
.L_38:
        /*0108*/ 	.word	0x00000080
        /*010c*/ 	.word	0x00000001
        /*0110*/ 	.word	0x00000001


	//----- nvinfo : EIATTR_CBANK_PARAM_SIZE
	.align		4
.L_39:
        /*0114*/ 	.byte	0x03, 0x19
        /*0116*/ 	.short	0x0050


	//----- nvinfo : EIATTR_PARAM_CBANK
	.align		4
        /*0118*/ 	.byte	0x04, 0x0a
        /*011a*/ 	.short	(.L_41 - .L_40)
	.align		4
.L_40:
        /*011c*/ 	.word	index@(.nv.constant0.matmul_kernel)
        /*0120*/ 	.short	0x0210
        /*0122*/ 	.short	0x0050


	//----- nvinfo : EIATTR_SW_WAR
	.align		4
.L_41:
        /*0124*/ 	.byte	0x04, 0x36
        /*0126*/ 	.short	(.L_43 - .L_42)
.L_42:
        /*0128*/ 	.word	0x00000008
.L_43:


//--------------------- .nv.callgraph             --------------------------
	.section	.nv.callgraph,"",@"SHT_CUDA_CALLGRAPH"
	.align	4
	.sectionentsize	8
	.align		4
        /*0000*/ 	.word	0x00000000
	.align		4
        /*0004*/ 	.word	0xffffffff
	.align		4
        /*0008*/ 	.word	0x00000000
	.align		4
        /*000c*/ 	.word	0xfffffffe
	.align		4
        /*0010*/ 	.word	0x00000000
	.align		4
        /*0014*/ 	.word	0xfffffffd
	.align		4
        /*0018*/ 	.word	0x00000000
	.align		4
        /*001c*/ 	.word	0xfffffffc


//--------------------- .text.matmul_kernel       --------------------------
	.section	.text.matmul_kernel,"ax",@progbits
	.align	128
        .global         matmul_kernel
        .type           matmul_kernel,@function
        .size           matmul_kernel,(.L_x_3 - matmul_kernel)
        .other          matmul_kernel,@"STO_CUDA_ENTRY STV_DEFAULT"
matmul_kernel:
.text.matmul_kernel:
[----:B------:R-:W-:Y:S08]  /*0000*/  LDC R1, c[0x0][0x28] ;  /* 0x00000a00ff017b82 */ /* 0x000ff00000000800 */
[----:B------:R-:W0:Y:S01]  /*0010*/  LDC.64 R54, c[0x0][0x228] ;  /* 0x00008a00ff367b82 */ /* 0x000e220000000a00 */
[----:B------:R-:W1:Y:S01]  /*0020*/  S2R R5, SR_CTAID.X ;  /* 0x0000000000057919 */ /* 0x000e620000002500 */
[----:B------:R-:W-:Y:S01]  /*0030*/  UMOV UR4, 0x400 ;  /* 0x0000040000047882 */ /* 0x000fe20000000000 */
[----:B------:R-:W-:Y:S01]  /*0040*/  ULDC.64 UR14, c[0x0][0x208] ;  /* 0x00008200000e7ab9 */ /* 0x000fe20000000a00 */
[----:B------:R-:W-:-:S02]  /*0050*/  CS2R R36, SRZ ;  /* 0x0000000000247805 */ /* 0x000fc4000001ff00 */
[----:B------:R-:W-:Y:S02]  /*0060*/  CS2R R38, SRZ ;  /* 0x0000000000267805 */ /* 0x000fe4000001ff00 */
[----:B------:R-:W-:Y:S02]  /*0070*/  CS2R R40, SRZ ;  /* 0x0000000000287805 */ /* 0x000fe4000001ff00 */
[----:B------:R-:W-:Y:S01]  /*0080*/  CS2R R42, SRZ ;  /* 0x00000000002a7805 */ /* 0x000fe2000001ff00 */
[----:B------:R-:W2:Y:S01]  /*0090*/  LDC R101, c[0x0][0x230] ;  /* 0x00008c00ff657b82 */ /* 0x000ea20000000800 */
[----:B------:R-:W-:Y:S02]  /*00a0*/  CS2R R48, SRZ ;  /* 0x0000000000307805 */ /* 0x000fe4000001ff00 */
[----:B------:R-:W-:Y:S02]  /*00b0*/  CS2R R50, SRZ ;  /* 0x0000000000327805 */ /* 0x000fe4000001ff00 */
[----:B------:R-:W-:-:S02]  /*00c0*/  CS2R R56, SRZ ;  /* 0x0000000000387805 */ /* 0x000fc4000001ff00 */
[----:B------:R-:W-:Y:S02]  /*00d0*/  CS2R R58, SRZ ;  /* 0x00000000003a7805 */ /* 0x000fe4000001ff00 */
[----:B------:R-:W-:Y:S02]  /*00e0*/  CS2R R64, SRZ ;  /* 0x0000000000407805 */ /* 0x000fe4000001ff00 */
[----:B------:R-:W-:Y:S02]  /*00f0*/  CS2R R66, SRZ ;  /* 0x0000000000427805 */ /* 0x000fe4000001ff00 */
[----:B------:R-:W-:Y:S01]  /*0100*/  CS2R R72, SRZ ;  /* 0x0000000000487805 */ /* 0x000fe2000001ff00 */
[----:B------:R-:W3:Y:S01]  /*0110*/  S2UR UR12, SR_CgaCtaId ;  /* 0x00000000000c79c3 */ /* 0x000ee20000008800 */
[----:B------:R-:W-:Y:S02]  /*0120*/  CS2R R74, SRZ ;  /* 0x00000000004a7805 */ /* 0x000fe4000001ff00 */
[----:B------:R-:W-:-:S02]  /*0130*/  CS2R R80, SRZ ;  /* 0x0000000000507805 */ /* 0x000fc4000001ff00 */
[----:B------:R-:W-:Y:S01]  /*0140*/  CS2R R82, SRZ ;  /* 0x0000000000527805 */ /* 0x000fe2000001ff00 */
[----:B0-----:R-:W-:-:S05]  /*0150*/  VIADD R0, R55, 0x7f ;  /* 0x0000007f37007836 */ /* 0x001fca0000000000 */
[----:B------:R-:W-:Y:S01]  /*0160*/  SHF.R.S32.HI R3, RZ, 0x1f, R0 ;  /* 0x0000001fff037819 */ /* 0x000fe20000011400 */
[----:B--2---:R-:W-:-:S03]  /*0170*/  VIADD R101, R101, 0x1f ;  /* 0x0000001f65657836 */ /* 0x004fc60000000000 */
[----:B------:R-:W-:Y:S02]  /*0180*/  LEA.HI R3, R3, R0, RZ, 0x7 ;  /* 0x0000000003037211 */ /* 0x000fe400078f38ff */
[----:B-1----:R-:W-:Y:S02]  /*0190*/  IABS R8, R5 ;  /* 0x0000000500087213 */ /* 0x002fe40000000000 */
[----:B------:R-:W-:Y:S01]  /*01a0*/  SHF.R.S32.HI R3, RZ, 0x7, R3 ;  /* 0x00000007ff037819 */ /* 0x000fe20000011403 */
[----:B---3--:R-:W-:-:S04]  /*01b0*/  ULEA UR12, UR12, UR4, 0x18 ;  /* 0x000000040c0c7291 */ /* 0x008fc8000f8ec03f */
[----:B------:R-:W-:-:S05]  /*01c0*/  IMAD.SHL.U32 R4, R3, 0x4, RZ ;  /* 0x0000000403047824 */ /* 0x000fca00078e00ff */
[-C--:B------:R-:W-:Y:S02]  /*01d0*/  IABS R7, R4.reuse ;  /* 0x0000000400077213 */ /* 0x080fe40000000000 */
[----:B------:R-:W-:Y:S02]  /*01e0*/  IABS R10, R4 ;  /* 0x00000004000a7213 */ /* 0x000fe40000000000 */
[----:B------:R-:W0:Y:S08]  /*01f0*/  I2F.RP R0, R7 ;  /* 0x0000000700007306 */ /* 0x000e300000209400 */
[----:B0-----:R-:W0:Y:S02]  /*0200*/  MUFU.RCP R0, R0 ;  /* 0x0000000000007308 */ /* 0x001e240000001000 */
[----:B0-----:R-:W-:-:S02]  /*0210*/  VIADD R2, R0, 0xffffffe ;  /* 0x0ffffffe00027836 */ /* 0x001fc40000000000 */
[----:B------:R-:W-:-:S04]  /*0220*/  IMAD.MOV R0, RZ, RZ, -R10 ;  /* 0x000000ffff007224 */ /* 0x000fc800078e0a0a */
[----:B------:R0:W1:Y:S02]  /*0230*/  F2I.FTZ.U32.TRUNC.NTZ R3, R2 ;  /* 0x0000000200037305 */ /* 0x000064000021f000 */
[----:B0-----:R-:W-:Y:S02]  /*0240*/  IMAD.MOV.U32 R2, RZ, RZ, RZ ;  /* 0x000000ffff027224 */ /* 0x001fe400078e00ff */
[----:B-1----:R-:W-:-:S04]  /*0250*/  IMAD.MOV R6, RZ, RZ, -R3 ;  /* 0x000000ffff067224 */ /* 0x002fc800078e0a03 */
[----:B------:R-:W-:Y:S02]  /*0260*/  IMAD R9, R6, R7, RZ ;  /* 0x0000000706097224 */ /* 0x000fe400078e02ff */
[----:B------:R-:W-:Y:S02]  /*0270*/  IMAD.MOV.U32 R6, RZ, RZ, R8 ;  /* 0x000000ffff067224 */ /* 0x000fe400078e0008 */
[----:B------:R-:W-:-:S06]  /*0280*/  IMAD.HI.U32 R3, R3, R9, R2 ;  /* 0x0000000903037227 */ /* 0x000fcc00078e0002 */
[----:B------:R-:W-:-:S04]  /*0290*/  IMAD.HI.U32 R3, R3, R6, RZ ;  /* 0x0000000603037227 */ /* 0x000fc800078e00ff */
[----:B------:R-:W-:-:S05]  /*02a0*/  IMAD R0, R3, R0, R6 ;  /* 0x0000000003007224 */ /* 0x000fca00078e0206 */
[----:B------:R-:W-:-:S13]  /*02b0*/  ISETP.GT.U32.AND P1, PT, R7, R0, PT ;  /* 0x000000000700720c */ /* 0x000fda0003f24070 */
[----:B------:R-:W-:Y:S02]  /*02c0*/  @!P1 IMAD.IADD R0, R0, 0x1, -R7 ;  /* 0x0000000100009824 */ /* 0x000fe400078e0a07 */
[----:B------:R-:W-:Y:S01]  /*02d0*/  @!P1 VIADD R3, R3, 0x1 ;  /* 0x0000000103039836 */ /* 0x000fe20000000000 */
[----:B------:R-:W-:Y:S02]  /*02e0*/  ISETP.NE.AND P1, PT, R4, RZ, PT ;  /* 0x000000ff0400720c */ /* 0x000fe40003f25270 */
[----:B------:R-:W-:Y:S02]  /*02f0*/  ISETP.GE.U32.AND P0, PT, R0, R7, PT ;  /* 0x000000070000720c */ /* 0x000fe40003f06070 */
[----:B------:R-:W-:-:S04]  /*0300*/  LOP3.LUT R0, R5, R4, RZ, 0x3c, !PT ;  /* 0x0000000405007212 */ /* 0x000fc800078e3cff */
[----:B------:R-:W-:Y:S01]  /*0310*/  ISETP.GE.AND P2, PT, R0, RZ, PT ;  /* 0x000000ff0000720c */ /* 0x000fe20003f46270 */
[----:B------:R-:W-:-:S06]  /*0320*/  VIADD R0, R54, 0x3f ;  /* 0x0000003f36007836 */ /* 0x000fcc0000000000 */
[----:B------:R-:W-:-:S04]  /*0330*/  @P0 VIADD R3, R3, 0x1 ;  /* 0x0000000103030836 */ /* 0x000fc80000000000 */
[----:B------:R-:W-:Y:S01]  /*0340*/  IMAD.MOV.U32 R2, RZ, RZ, R3 ;  /* 0x000000ffff027224 */ /* 0x000fe200078e0003 */
[----:B------:R-:W-:-:S03]  /*0350*/  SHF.R.S32.HI R3, RZ, 0x1f, R0 ;  /* 0x0000001fff037819 */ /* 0x000fc60000011400 */
[----:B------:R-:W-:Y:S01]  /*0360*/  @!P2 IMAD.MOV R2, RZ, RZ, -R2 ;  /* 0x000000ffff02a224 */ /* 0x000fe200078e0a02 */
[----:B------:R-:W-:Y:S02]  /*0370*/  @!P1 LOP3.LUT R2, RZ, R4, RZ, 0x33, !PT ;  /* 0x00000004ff029212 */ /* 0x000fe400078e33ff */
[----:B------:R-:W-:-:S03]  /*0380*/  LEA.HI R3, R3, R0, RZ, 0x6 ;  /* 0x0000000003037211 */ /* 0x000fc600078f30ff */
[----:B------:R-:W-:Y:S02]  /*0390*/  IMAD.SHL.U32 R6, R2, 0x4, RZ ;  /* 0x0000000402067824 */ /* 0x000fe400078e00ff */
[----:B------:R-:W-:-:S03]  /*03a0*/  IMAD.MOV R2, RZ, RZ, -R2 ;  /* 0x000000ffff027224 */ /* 0x000fc600078e0a02 */
[----:B------:R-:W-:Y:S01]  /*03b0*/  LEA.HI.SX32 R3, R3, -R6, 0x1a ;  /* 0x8000000603037211 */ /* 0x000fe200078fd2ff */
[----:B------:R-:W-:-:S03]  /*03c0*/  IMAD R4, R4, R2, R5 ;  /* 0x0000000204047224 */ /* 0x000fc600078e0205 */
[----:B------:R-:W-:Y:S02]  /*03d0*/  VIMNMX R11, R3, 0x4, PT ;  /* 0x00000004030b7848 */ /* 0x000fe40003fe0100 */
[----:B------:R-:W-:Y:S02]  /*03e0*/  IABS R9, R4 ;  /* 0x0000000400097213 */ /* 0x000fe40000000000 */
[----:B------:R-:W-:-:S04]  /*03f0*/  IABS R7, R11 ;  /* 0x0000000b00077213 */ /* 0x000fc80000000000 */
[----:B------:R-:W0:Y:S08]  /*0400*/  I2F.RP R0, R7 ;  /* 0x0000000700007306 */ /* 0x000e300000209400 */
[----:B0-----:R-:W0:Y:S02]  /*0410*/  MUFU.RCP R0, R0 ;  /* 0x0000000000007308 */ /* 0x001e240000001000 */
[----:B0-----:R-:W-:-:S06]  /*0420*/  VIADD R3, R0, 0xffffffe ;  /* 0x0ffffffe00037836 */ /* 0x001fcc0000000000 */
[----:B------:R-:W0:Y:S02]  /*0430*/  F2I.FTZ.U32.TRUNC.NTZ R3, R3 ;  /* 0x0000000300037305 */ /* 0x000e24000021f000 */
[----:B0-----:R-:W-:-:S04]  /*0440*/  IMAD.MOV R8, RZ, RZ, -R3 ;  /* 0x000000ffff087224 */ /* 0x001fc800078e0a03 */
[----:B------:R-:W-:Y:S01]  /*0450*/  IMAD.MOV.U32 R2, RZ, RZ, R8 ;  /* 0x000000ffff027224 */ /* 0x000fe200078e0008 */
[----:B------:R-:W-:-:S03]  /*0460*/  IABS R8, R11 ;  /* 0x0000000b00087213 */ /* 0x000fc60000000000 */
[----:B------:R-:W-:Y:S02]  /*0470*/  IMAD R5, R2, R7, RZ ;  /* 0x0000000702057224 */ /* 0x000fe400078e02ff */
[----:B------:R-:W-:Y:S02]  /*0480*/  IMAD.MOV.U32 R2, RZ, RZ, RZ ;  /* 0x000000ffff027224 */ /* 0x000fe400078e00ff */
[----:B------:R-:W-:Y:S02]  /*0490*/  IMAD.MOV R0, RZ, RZ, -R8 ;  /* 0x000000ffff007224 */ /* 0x000fe400078e0a08 */
[----:B------:R-:W-:-:S06]  /*04a0*/  IMAD.HI.U32 R2, R3, R5, R2 ;  /* 0x0000000503027227 */ /* 0x000fcc00078e0002 */
[----:B------:R-:W-:-:S04]  /*04b0*/  IMAD.HI.U32 R2, R2, R9, RZ ;  /* 0x0000000902027227 */ /* 0x000fc800078e00ff */
[----:B------:R-:W-:Y:S01]  /*04c0*/  IMAD R0, R2, R0, R9 ;  /* 0x0000000002007224 */ /* 0x000fe200078e0209 */
[----:B------:R-:W-:-:S04]  /*04d0*/  CS2R R8, SRZ ;  /* 0x0000000000087805 */ /* 0x000fc8000001ff00 */
[----:B------:R-:W-:-:S13]  /*04e0*/  ISETP.GT.U32.AND P1, PT, R7, R0, PT ;  /* 0x000000000700720c */ /* 0x000fda0003f24070 */
[----:B------:R-:W-:Y:S02]  /*04f0*/  @!P1 IMAD.IADD R0, R0, 0x1, -R7 ;  /* 0x0000000100009824 */ /* 0x000fe400078e0a07 */
[----:B------:R-:W-:Y:S01]  /*0500*/  @!P1 VIADD R2, R2, 0x1 ;  /* 0x0000000102029836 */ /* 0x000fe20000000000 */
[----:B------:R-:W-:Y:S02]  /*0510*/  ISETP.NE.AND P1, PT, R11, RZ, PT ;  /* 0x000000ff0b00720c */ /* 0x000fe40003f25270 */
[----:B------:R-:W-:Y:S02]  /*0520*/  ISETP.GE.U32.AND P0, PT, R0, R7, PT ;  /* 0x000000070000720c */ /* 0x000fe40003f06070 */
[----:B------:R-:W-:-:S04]  /*0530*/  LOP3.LUT R0, R4, R11, RZ, 0x3c, !PT ;  /* 0x0000000b04007212 */ /* 0x000fc800078e3cff */
[----:B------:R-:W-:-:S07]  /*0540*/  ISETP.GE.AND P2, PT, R0, RZ, PT ;  /* 0x000000ff0000720c */ /* 0x000fce0003f46270 */
[----:B------:R-:W-:Y:S01]  /*0550*/  @P0 VIADD R2, R2, 0x1 ;  /* 0x0000000102020836 */ /* 0x000fe20000000000 */
[----:B------:R-:W-:-:S03]  /*0560*/  ISETP.GE.AND P0, PT, R101, 0x20, PT ;  /* 0x000000206500780c */ /* 0x000fc60003f06270 */
[----:B------:R-:W-:-:S04]  /*0570*/  IMAD.MOV.U32 R3, RZ, RZ, R2 ;  /* 0x000000ffff037224 */ /* 0x000fc800078e0002 */
[----:B------:R-:W-:Y:S01]  /*0580*/  @!P2 IMAD.MOV R3, RZ, RZ, -R3 ;  /* 0x000000ffff03a224 */ /* 0x000fe200078e0a03 */
[----:B------:R-:W-:-:S05]  /*0590*/  @!P1 LOP3.LUT R3, RZ, R11, RZ, 0x33, !PT ;  /* 0x0000000bff039212 */ /* 0x000fca00078e33ff */
[----:B------:R-:W-:Y:S02]  /*05a0*/  IMAD.MOV R0, RZ, RZ, -R3 ;  /* 0x000000ffff007224 */ /* 0x000fe400078e0a03 */
[----:B------:R-:W-:Y:S02]  /*05b0*/  IMAD.SHL.U32 R3, R3, 0x80, RZ ;  /* 0x0000008003037824 */ /* 0x000fe400078e00ff */
[----:B------:R-:W-:Y:S01]  /*05c0*/  IMAD R0, R11, R0, R4 ;  /* 0x000000000b007224 */ /* 0x000fe200078e0204 */
[----:B------:R-:W-:-:S03]  /*05d0*/  CS2R R10, SRZ ;  /* 0x00000000000a7805 */ /* 0x000fc6000001ff00 */
[----:B------:R-:W-:Y:S02]  /*05e0*/  IMAD.IADD R4, R6, 0x1, R0 ;  /* 0x0000000106047824 */ /* 0x000fe400078e0200 */
[----:B------:R-:W0:Y:S02]  /*05f0*/  S2R R0, SR_TID.X ;  /* 0x0000000000007919 */ /* 0x000e240000002100 */
[----:B0-----:R-:W-:Y:S02]  /*0600*/  LOP3.LUT R5, R0, 0x3f, RZ, 0xc0, !PT ;  /* 0x0000003f00057812 */ /* 0x001fe400078ec0ff */
[----:B------:R-:W-:-:S03]  /*0610*/  SHF.R.U32.HI R2, RZ, 0x6, R0 ;  /* 0x00000006ff027819 */ /* 0x000fc60000011600 */
[----:B------:R-:W-:Y:S01]  /*0620*/  IMAD R4, R4, 0x40, R5 ;  /* 0x0000004004047824 */ /* 0x000fe200078e0205 */
[----:B------:R-:W-:Y:S01]  /*0630*/  SGXT.U32 R2, R2, 0x1 ;  /* 0x000000010202781a */ /* 0x000fe20000000000 */
[----:B------:R-:W-:Y:S06]  /*0640*/  @!P0 BRA `(.L_x_0) ;  /* 0x0000003c00b08947 */ /* 0x000fec0003800000 */
[----:B------:R-:W-:Y:S01]  /*0650*/  IABS R13, R54 ;  /* 0x00000036000d7213 */ /* 0x000fe20000000000 */
[----:B------:R-:W-:Y:S01]  /*0660*/  ULDC UR4, c[0x0][0x234] ;  /* 0x00008d0000047ab9 */ /* 0x000fe20000000800 */
[----:B------:R-:W-:Y:S01]  /*0670*/  IABS R6, R55 ;  /* 0x0000003700067213 */ /* 0x000fe20000000000 */
[----:B------:R-:W-:Y:S01]  /*0680*/  ULDC.64 UR6, c[0x0][0x210] ;  /* 0x0000840000067ab9 */ /* 0x000fe20000000a00 */
[----:B------:R-:W0:Y:S01]  /*0690*/  I2F.RP R12, R13 ;  /* 0x0000000d000c7306 */ /* 0x000e220000209400 */
[----:B------:R-:W-:Y:S01]  /*06a0*/  ISETP.GE.AND P1, PT, R4, RZ, PT ;  /* 0x000000ff0400720c */ /* 0x000fe20003f26270 */
[----:B------:R-:W-:Y:S01]  /*06b0*/  ULDC UR5, c[0x0][0x240] ;  /* 0x0000900000057ab9 */ /* 0x000fe20000000800 */
[----:B------:R-:W-:Y:S01]  /*06c0*/  ISETP.NE.AND P2, PT, R54, RZ, PT ;  /* 0x000000ff3600720c */ /* 0x000fe20003f45270 */
[----:B------:R-:W1:Y:S01]  /*06d0*/  LDC R90, c[0x0][0x238] ;  /* 0x00008e00ff5a7b82 */ /* 0x000e620000000800 */
[----:B------:R-:W-:Y:S01]  /*06e0*/  IMAD.SHL.U32 R5, R5, 0x2, RZ ;  /* 0x0000000205057824 */ /* 0x000fe200078e00ff */
[----:B------:R-:W-:-:S02]  /*06f0*/  LOP3.LUT R106, R2, 0x4, RZ, 0xfc, !PT ;  /* 0x00000004026a7812 */ /* 0x000fc400078efcff */
[----:B------:R-:W-:Y:S01]  /*0700*/  CS2R R74, SRZ ;  /* 0x00000000004a7805 */ /* 0x000fe2000001ff00 */
[----:B------:R-:W2:Y:S01]  /*0710*/  I2F.RP R7, R6 ;  /* 0x0000000600077306 */ /* 0x000ea20000209400 */
[C---:B------:R-:W-:Y:S02]  /*0720*/  LOP3.LUT R107, R2.reuse, 0x6, RZ, 0xfc, !PT ;  /* 0x00000006026b7812 */ /* 0x040fe400078efcff */
[----:B------:R-:W-:Y:S02]  /*0730*/  CS2R R76, SRZ ;  /* 0x00000000004c7805 */ /* 0x000fe4000001ff00 */
[C---:B------:R-:W-:Y:S02]  /*0740*/  LOP3.LUT R108, R2.reuse, 0x8, RZ, 0xfc, !PT ;  /* 0x00000008026c7812 */ /* 0x040fe400078efcff */
[----:B------:R-:W-:Y:S02]  /*0750*/  CS2R R78, SRZ ;  /* 0x00000000004e7805 */ /* 0x000fe4000001ff00 */
[----:B------:R-:W-:-:S02]  /*0760*/  LOP3.LUT R109, R2, 0xa, RZ, 0xfc, !PT ;  /* 0x0000000a026d7812 */ /* 0x000fc400078efcff */
[----:B------:R-:W-:Y:S02]  /*0770*/  CS2R R80, SRZ ;  /* 0x0000000000507805 */ /* 0x000fe4000001ff00 */
[C---:B------:R-:W-:Y:S01]  /*0780*/  LOP3.LUT R103, R2.reuse, 0xe, RZ, 0xfc, !PT ;  /* 0x0000000e02677812 */ /* 0x040fe200078efcff */
[----:B0-----:R-:W0:Y:S01]  /*0790*/  MUFU.RCP R12, R12 ;  /* 0x0000000c000c7308 */ /* 0x001e220000001000 */
[C---:B------:R-:W-:Y:S02]  /*07a0*/  LOP3.LUT R102, R2.reuse, 0x10, RZ, 0xfc, !PT ;  /* 0x0000001002667812 */ /* 0x040fe400078efcff */
[----:B------:R-:W-:Y:S02]  /*07b0*/  CS2R R82, SRZ ;  /* 0x0000000000527805 */ /* 0x000fe4000001ff00 */
[----:B------:R-:W-:Y:S02]  /*07c0*/  LOP3.LUT R100, R2, 0x14, RZ, 0xfc, !PT ;  /* 0x0000001402647812 */ /* 0x000fe400078efcff */
[----:B------:R-:W-:-:S02]  /*07d0*/  CS2R R84, SRZ ;  /* 0x0000000000547805 */ /* 0x000fc4000001ff00 */
[C---:B------:R-:W-:Y:S02]  /*07e0*/  LOP3.LUT R99, R2.reuse, 0x16, RZ, 0xfc, !PT ;  /* 0x0000001602637812 */ /* 0x040fe400078efcff */
[----:B------:R-:W-:Y:S02]  /*07f0*/  CS2R R86, SRZ ;  /* 0x0000000000567805 */ /* 0x000fe4000001ff00 */
[C---:B------:R-:W-:Y:S01]  /*0800*/  LOP3.LUT R97, R2.reuse, 0x18, RZ, 0xfc, !PT ;  /* 0x0000001802617812 */ /* 0x040fe200078efcff */
[----:B--2---:R-:W2:Y:S01]  /*0810*/  MUFU.RCP R7, R7 ;  /* 0x0000000700077308 */ /* 0x004ea20000001000 */
[C---:B------:R-:W-:Y:S01]  /*0820*/  LOP3.LUT R96, R2.reuse, 0x1a, RZ, 0xfc, !PT ;  /* 0x0000001a02607812 */ /* 0x040fe200078efcff */
[----:B------:R-:W-:Y:S01]  /*0830*/  UMOV UR8, 0x80 ;  /* 0x0000008000087882 */ /* 0x000fe20000000000 */
[----:B------:R-:W-:Y:S01]  /*0840*/  LOP3.LUT R95, R2, 0x1c, RZ, 0xfc, !PT ;  /* 0x0000001c025f7812 */ /* 0x000fe200078efcff */
[-C--:B-1----:R-:W-:Y:S01]  /*0850*/  IMAD R91, R108, R90.reuse, RZ ;  /* 0x0000005a6c5b7224 */ /* 0x082fe200078e02ff */
[----:B------:R-:W-:Y:S01]  /*0860*/  LOP3.LUT R98, R2, 0x1e, RZ, 0xfc, !PT ;  /* 0x0000001e02627812 */ /* 0x000fe200078efcff */
[-C--:B------:R-:W-:Y:S01]  /*0870*/  IMAD R88, R107, R90.reuse, RZ ;  /* 0x0000005a6b587224 */ /* 0x080fe200078e02ff */
[----:B------:R-:W-:Y:S01]  /*0880*/  LOP3.LUT R104, R0, 0x1f, RZ, 0xc0, !PT ;  /* 0x0000001f00687812 */ /* 0x000fe200078ec0ff */
[----:B------:R-:W-:Y:S01]  /*0890*/  IMAD R89, R106, R90, RZ ;  /* 0x0000005a6a597224 */ /* 0x000fe200078e02ff */
[----:B------:R-:W-:Y:S01]  /*08a0*/  LOP3.LUT R105, R2, 0x2, RZ, 0xfc, !PT ;  /* 0x0000000202697812 */ /* 0x000fe200078efcff */
[----:B0-----:R-:W-:Y:S01]  /*08b0*/  VIADD R10, R12, 0xffffffe ;  /* 0x0ffffffe0c0a7836 */ /* 0x001fe20000000000 */
[----:B------:R-:W-:Y:S01]  /*08c0*/  IABS R12, R4 ;  /* 0x00000004000c7213 */ /* 0x000fe20000000000 */
[----:B------:R-:W-:Y:S01]  /*08d0*/  UMOV UR9, 0x40000040 ;  /* 0x4000004000097882 */ /* 0x000fe20000000000 */
[----:B------:R-:W-:Y:S01]  /*08e0*/  UMOV UR10, 0xfffffffe ;  /* 0xfffffffe000a7882 */ /* 0x000fe20000000000 */
[----:B------:R0:W1:Y:S01]  /*08f0*/  F2I.FTZ.U32.TRUNC.NTZ R11, R10 ;  /* 0x0000000a000b7305 */ /* 0x000062000021f000 */
[----:B------:R-:W-:Y:S01]  /*0900*/  UMOV UR11, 0x7fffffdf ;  /* 0x7fffffdf000b7882 */ /* 0x000fe20000000000 */
[----:B------:R-:W-:Y:S01]  /*0910*/  ULDC UR13, c[0x0][0x230] ;  /* 0x00008c00000d7ab9 */ /* 0x000fe20000000800 */
[----:B--2---:R-:W-:-:S05]  /*0920*/  VIADD R8, R7, 0xffffffe ;  /* 0x0ffffffe07087836 */ /* 0x004fca0000000000 */
[----:B------:R2:W3:Y:S01]  /*0930*/  F2I.FTZ.U32.TRUNC.NTZ R9, R8 ;  /* 0x0000000800097305 */ /* 0x0004e2000021f000 */
[----:B0-----:R-:W-:Y:S02]  /*0940*/  IMAD.MOV.U32 R10, RZ, RZ, RZ ;  /* 0x000000ffff0a7224 */ /* 0x001fe400078e00ff */
[----:B-1----:R-:W-:Y:S02]  /*0950*/  IMAD.MOV R14, RZ, RZ, -R11 ;  /* 0x000000ffff0e7224 */ /* 0x002fe400078e0a0b */
[----:B--2---:R-:W-:Y:S02]  /*0960*/  IMAD.MOV.U32 R8, RZ, RZ, RZ ;  /* 0x000000ffff087224 */ /* 0x004fe400078e00ff */
[----:B------:R-:W-:Y:S01]  /*0970*/  IMAD R15, R14, R13, RZ ;  /* 0x0000000d0e0f7224 */ /* 0x000fe200078e02ff */
[----:B------:R-:W-:-:S03]  /*0980*/  SHF.R.U32.HI R14, RZ, 0x5, R0 ;  /* 0x00000005ff0e7819 */ /* 0x000fc60000011600 */
[----:B------:R-:W-:Y:S01]  /*0990*/  IMAD.HI.U32 R11, R11, R15, R10 ;  /* 0x0000000f0b0b7227 */ /* 0x000fe200078e000a */
[----:B------:R-:W-:-:S03]  /*09a0*/  SGXT.U32 R10, R14, 0x2 ;  /* 0x000000020e0a781a */ /* 0x000fc60000000000 */
[----:B---3--:R-:W-:Y:S01]  /*09b0*/  IMAD.MOV R7, RZ, RZ, -R9 ;  /* 0x000000ffff077224 */ /* 0x008fe200078e0a09 */
[----:B------:R-:W-:Y:S01]  /*09c0*/  LOP3.LUT R18, R3, R10, RZ, 0xfc, !PT ;  /* 0x0000000a03127212 */ /* 0x000fe200078efcff */
[----:B------:R-:W-:-:S03]  /*09d0*/  IMAD.HI.U32 R11, R11, R12, RZ ;  /* 0x0000000c0b0b7227 */ /* 0x000fc600078e00ff */
[C---:B------:R-:W-:Y:S01]  /*09e0*/  LOP3.LUT R14, R18.reuse, 0x78, RZ, 0xfc, !PT ;  /* 0x00000078120e7812 */ /* 0x040fe200078efcff */
[----:B------:R-:W-:Y:S01]  /*09f0*/  IMAD R7, R7, R6, RZ ;  /* 0x0000000607077224 */ /* 0x000fe200078e02ff */
[C---:B------:R-:W-:Y:S01]  /*0a00*/  LOP3.LUT R16, R18.reuse, 0x74, RZ, 0xfc, !PT ;  /* 0x0000007412107812 */ /* 0x040fe200078efcff */
[----:B------:R-:W-:Y:S01]  /*0a10*/  IMAD.MOV R11, RZ, RZ, -R11 ;  /* 0x000000ffff0b7224 */ /* 0x000fe200078e0a0b */
[----:B------:R-:W-:Y:S01]  /*0a20*/  IABS R10, R14 ;  /* 0x0000000e000a7213 */ /* 0x000fe20000000000 */
[----:B------:R-:W-:Y:S01]  /*0a30*/  IMAD.HI.U32 R9, R9, R7, R8 ;  /* 0x0000000709097227 */ /* 0x000fe200078e0008 */
[----:B------:R-:W-:Y:S02]  /*0a40*/  IABS R15, R16 ;  /* 0x00000010000f7213 */ /* 0x000fe40000000000 */
[----:B------:R-:W-:Y:S01]  /*0a50*/  LOP3.LUT R20, R18, 0x70, RZ, 0xfc, !PT ;  /* 0x0000007012147812 */ /* 0x000fe200078efcff */
[----:B------:R-:W-:Y:S01]  /*0a60*/  IMAD R12, R13, R11, R12 ;  /* 0x0000000b0d0c7224 */ /* 0x000fe200078e020c */
[----:B------:R-:W-:Y:S01]  /*0a70*/  SHF.R.S32.HI R8, RZ, 0x1f, R101 ;  /* 0x0000001fff087819 */ /* 0x000fe20000011465 */
[----:B------:R-:W-:Y:S01]  /*0a80*/  IMAD.MOV.U32 R11, RZ, RZ, R10 ;  /* 0x000000ffff0b7224 */ /* 0x000fe200078e000a */
[----:B------:R-:W-:-:S02]  /*0a90*/  IABS R17, R20 ;  /* 0x0000001400117213 */ /* 0x000fc40000000000 */
[----:B------:R-:W-:Y:S01]  /*0aa0*/  ISETP.GT.U32.AND P0, PT, R13, R12, PT ;  /* 0x0000000c0d00720c */ /* 0x000fe20003f04070 */
[C---:B------:R-:W-:Y:S01]  /*0ab0*/  IMAD.HI.U32 R7, R9.reuse, R11, RZ ;  /* 0x0000000b09077227 */ /* 0x040fe200078e00ff */
[----:B------:R-:W-:Y:S02]  /*0ac0*/  LEA.HI R101, R8, R101, RZ, 0x5 ;  /* 0x0000006508657211 */ /* 0x000fe400078f28ff */
[----:B------:R-:W-:Y:S01]  /*0ad0*/  LOP3.LUT R8, R18, 0x6c, RZ, 0xfc, !PT ;  /* 0x0000006c12087812 */ /* 0x000fe200078efcff */
[----:B------:R-:W-:Y:S01]  /*0ae0*/  IMAD.MOV R7, RZ, RZ, -R7 ;  /* 0x000000ffff077224 */ /* 0x000fe200078e0a07 */
[----:B------:R-:W-:Y:S01]  /*0af0*/  ISETP.GE.AND P3, PT, R14, RZ, PT ;  /* 0x000000ff0e00720c */ /* 0x000fe20003f66270 */
[C---:B------:R-:W-:Y:S01]  /*0b00*/  IMAD.HI.U32 R10, R9.reuse, R17, RZ ;  /* 0x00000011090a7227 */ /* 0x040fe200078e00ff */
[----:B------:R-:W-:Y:S02]  /*0b10*/  IABS R19, R8 ;  /* 0x0000000800137213 */ /* 0x000fe40000000000 */
[----:B------:R-:W-:Y:S01]  /*0b20*/  LOP3.LUT R14, R18, 0x64, RZ, 0xfc, !PT ;  /* 0x00000064120e7812 */ /* 0x000fe200078efcff */
[----:B------:R-:W-:Y:S01]  /*0b30*/  IMAD R11, R6, R7, R11 ;  /* 0x00000007060b7224 */ /* 0x000fe200078e020b */
[----:B------:R-:W-:Y:S01]  /*0b40*/  LOP3.LUT R22, R18, 0x54, RZ, 0xfc, !PT ;  /* 0x0000005412167812 */ /* 0x000fe200078efcff */
[----:B------:R-:W-:Y:S01]  /*0b50*/  IMAD.HI.U32 R7, R9, R15, RZ ;  /* 0x0000000f09077227 */ /* 0x000fe200078e00ff */
[----:B------:R-:W-:-:S02]  /*0b60*/  IABS R23, R14 ;  /* 0x0000000e00177213 */ /* 0x000fc40000000000 */
[----:B------:R-:W-:Y:S01]  /*0b70*/  IABS R31, R22 ;  /* 0x00000016001f7213 */ /* 0x000fe20000000000 */
[----:B------:R-:W-:Y:S01]  /*0b80*/  @!P0 IMAD.IADD R12, R12, 0x1, -R13 ;  /* 0x000000010c0c8824 */ /* 0x000fe200078e0a0d */
[----:B------:R-:W-:Y:S01]  /*0b90*/  ISETP.GT.U32.AND P0, PT, R6, R11, PT ;  /* 0x0000000b0600720c */ /* 0x000fe20003f04070 */
[----:B------:R-:W-:Y:S01]  /*0ba0*/  IMAD.MOV R7, RZ, RZ, -R7 ;  /* 0x000000ffff077224 */ /* 0x000fe200078e0a07 */
[----:B------:R-:W-:Y:S01]  /*0bb0*/  LOP3.LUT R24, R18, 0x50, RZ, 0xfc, !PT ;  /* 0x0000005012187812 */ /* 0x000fe200078efcff */
[----:B------:R-:W-:Y:S01]  /*0bc0*/  IMAD.MOV R10, RZ, RZ, -R10 ;  /* 0x000000ffff0a7224 */ /* 0x000fe200078e0a0a */
[----:B------:R-:W-:Y:S01]  /*0bd0*/  ISETP.GT.U32.AND P4, PT, R13, R12, PT ;  /* 0x0000000c0d00720c */ /* 0x000fe20003f84070 */
[C---:B------:R-:W-:Y:S01]  /*0be0*/  IMAD R15, R6.reuse, R7, R15 ;  /* 0x00000007060f7224 */ /* 0x040fe200078e020f */
[----:B------:R-:W-:Y:S01]  /*0bf0*/  IABS R33, R24 ;  /* 0x0000001800217213 */ /* 0x000fe20000000000 */
[----:B------:R-:W-:Y:S01]  /*0c00*/  IMAD R17, R6, R10, R17 ;  /* 0x0000000a06117224 */ /* 0x000fe200078e0211 */
[----:B------:R-:W-:-:S02]  /*0c10*/  LOP3.LUT R10, R18, 0x68, RZ, 0xfc, !PT ;  /* 0x00000068120a7812 */ /* 0x000fc400078efcff */
[C---:B------:R-:W-:Y:S02]  /*0c20*/  ISETP.GT.U32.AND P5, PT, R6.reuse, R15, PT ;  /* 0x0000000f0600720c */ /* 0x040fe40003fa4070 */
[----:B------:R-:W-:Y:S01]  /*0c30*/  ISETP.GT.U32.AND P6, PT, R6, R17, PT ;  /* 0x000000110600720c */ /* 0x000fe20003fc4070 */
[----:B------:R-:W-:Y:S01]  /*0c40*/  @!P0 IMAD.IADD R11, R11, 0x1, -R6 ;  /* 0x000000010b0b8824 */ /* 0x000fe200078e0a06 */
[----:B------:R-:W-:Y:S02]  /*0c50*/  IABS R21, R10 ;  /* 0x0000000a00157213 */ /* 0x000fe40000000000 */
[----:B------:R-:W-:Y:S01]  /*0c60*/  LOP3.LUT R26, R18, 0x10, RZ, 0xfc, !PT ;  /* 0x00000010121a7812 */ /* 0x000fe200078efcff */
[----:B------:R-:W-:Y:S01]  /*0c70*/  @!P4 IMAD.IADD R12, R12, 0x1, -R13 ;  /* 0x000000010c0cc824 */ /* 0x000fe200078e0a0d */
[----:B------:R-:W-:Y:S02]  /*0c80*/  ISETP.GT.U32.AND P0, PT, R6, R11, PT ;  /* 0x0000000b0600720c */ /* 0x000fe40003f04070 */
[----:B------:R-:W-:Y:S01]  /*0c90*/  ISETP.GE.AND P4, PT, R16, RZ, PT ;  /* 0x000000ff1000720c */ /* 0x000fe20003f86270 */
[----:B------:R-:W-:Y:S01]  /*0ca0*/  IMAD.MOV.U32 R7, RZ, RZ, R12 ;  /* 0x000000ffff077224 */ /* 0x000fe200078e000c */
[----:B------:R-:W-:Y:S01]  /*0cb0*/  LOP3.LUT R16, R18, 0x60, RZ, 0xfc, !PT ;  /* 0x0000006012107812 */ /* 0x000fe200078efcff */
[--C-:B------:R-:W-:Y:S01]  /*0cc0*/  @!P5 IMAD.IADD R15, R15, 0x1, -R6.reuse ;  /* 0x000000010f0fd824 */ /* 0x100fe200078e0a06 */
[----:B------:R-:W-:Y:S01]  /*0cd0*/  IABS R65, R26 ;  /* 0x0000001a00417213 */ /* 0x000fe20000000000 */
[----:B------:R-:W-:Y:S01]  /*0ce0*/  @!P1 IMAD.MOV R7, RZ, RZ, -R7 ;  /* 0x000000ffff079224 */ /* 0x000fe200078e0a07 */
[----:B------:R-:W-:Y:S01]  /*0cf0*/  @!P2 LOP3.LUT R7, RZ, R54, RZ, 0x33, !PT ;  /* 0x00000036ff07a212 */ /* 0x000fe200078e33ff */
[----:B------:R-:W-:Y:S01]  /*0d00*/  @!P6 IMAD.IADD R17, R17, 0x1, -R6 ;  /* 0x000000011111e824 */ /* 0x000fe200078e0a06 */
[----:B------:R-:W-:Y:S01]  /*0d10*/  ISETP.GE.AND P2, PT, R8, RZ, PT ;  /* 0x000000ff0800720c */ /* 0x000fe20003f46270 */
[----:B------:R-:W-:Y:S01]  /*0d20*/  IMAD.HI.U32 R8, R9, R19, RZ ;  /* 0x0000001309087227 */ /* 0x000fe200078e00ff */
[----:B------:R-:W-:-:S02]  /*0d30*/  ISETP.GT.U32.AND P5, PT, R6, R15, PT ;  /* 0x0000000f0600720c */ /* 0x000fc40003fa4070 */
[----:B------:R-:W-:Y:S01]  /*0d40*/  ISETP.GT.U32.AND P6, PT, R6, R17, PT ;  /* 0x000000110600720c */ /* 0x000fe20003fc4070 */
[----:B------:R-:W-:Y:S01]  /*0d50*/  IMAD.MOV R8, RZ, RZ, -R8 ;  /* 0x000000ffff087224 */ /* 0x000fe200078e0a08 */
[----:B------:R-:W-:Y:S01]  /*0d60*/  ISETP.GE.AND P1, PT, R20, RZ, PT ;  /* 0x000000ff1400720c */ /* 0x000fe20003f26270 */
[--C-:B------:R-:W-:Y:S01]  /*0d70*/  @!P0 IMAD.IADD R11, R11, 0x1, -R6.reuse ;  /* 0x000000010b0b8824 */ /* 0x100fe200078e0a06 */
[----:B------:R-:W-:Y:S01]  /*0d80*/  ISETP.GE.AND P0, PT, R10, RZ, PT ;  /* 0x000000ff0a00720c */ /* 0x000fe20003f06270 */
[----:B------:R-:W-:Y:S01]  /*0d90*/  IMAD R19, R6, R8, R19 ;  /* 0x0000000806137224 */ /* 0x000fe200078e0213 */
[----:B------:R-:W-:Y:S01]  /*0da0*/  LOP3.LUT R20, R18, 0x58, RZ, 0xfc, !PT ;  /* 0x0000005812147812 */ /* 0x000fe200078efcff */
[----:B------:R-:W-:Y:S01]  /*0db0*/  IMAD.HI.U32 R10, R9, R21, RZ ;  /* 0x00000015090a7227 */ /* 0x000fe200078e00ff */
[----:B------:R-:W-:Y:S02]  /*0dc0*/  IABS R12, R16 ;  /* 0x00000010000c7213 */ /* 0x000fe40000000000 */
[----:B------:R-:W-:Y:S01]  /*0dd0*/  IABS R27, R20 ;  /* 0x00000014001b7213 */ /* 0x000fe20000000000 */
[----:B------:R-:W-:Y:S01]  /*0de0*/  @!P5 IMAD.IADD R15, R15, 0x1, -R6 ;  /* 0x000000010f0fd824 */ /* 0x000fe200078e0a06 */
[----:B------:R-:W-:Y:S01]  /*0df0*/  ISETP.GT.U32.AND P5, PT, R6, R19, PT ;  /* 0x000000130600720c */ /* 0x000fe20003fa4070 */
[----:B------:R-:W-:Y:S01]  /*0e00*/  IMAD.MOV R10, RZ, RZ, -R10 ;  /* 0x000000ffff0a7224 */ /* 0x000fe200078e0a0a */
[C---:B------:R-:W-:Y:S01]  /*0e10*/  LOP3.LUT R28, R18.reuse, 0xc, RZ, 0xfc, !PT ;  /* 0x0000000c121c7812 */ /* 0x040fe200078efcff */
[----:B------:R-:W-:Y:S01]  /*0e20*/  IMAD.HI.U32 R8, R9, R23, RZ ;  /* 0x0000001709087227 */ /* 0x000fe200078e00ff */
[----:B------:R-:W-:-:S02]  /*0e30*/  LOP3.LUT R30, R18, 0x8, RZ, 0xfc, !PT ;  /* 0x00000008121e7812 */ /* 0x000fc400078efcff */
[----:B------:R-:W-:Y:S01]  /*0e40*/  IABS R67, R28 ;  /* 0x0000001c00437213 */ /* 0x000fe20000000000 */
[----:B------:R-:W-:Y:S01]  /*0e50*/  IMAD R21, R6, R10, R21 ;  /* 0x0000000a06157224 */ /* 0x000fe200078e0215 */
[----:B------:R-:W-:Y:S01]  /*0e60*/  IABS R69, R30 ;  /* 0x0000001e00457213 */ /* 0x000fe20000000000 */
[----:B------:R-:W-:Y:S01]  /*0e70*/  IMAD.MOV R8, RZ, RZ, -R8 ;  /* 0x000000ffff087224 */ /* 0x000fe200078e0a08 */
[----:B------:R-:W-:Y:S01]  /*0e80*/  LOP3.LUT R32, R18, 0x4, RZ, 0xfc, !PT ;  /* 0x0000000412207812 */ /* 0x000fe200078efcff */
[--C-:B------:R-:W-:Y:S01]  /*0e90*/  @!P6 IMAD.IADD R17, R17, 0x1, -R6.reuse ;  /* 0x000000011111e824 */ /* 0x100fe200078e0a06 */
[C---:B------:R-:W-:Y:S01]  /*0ea0*/  ISETP.GT.U32.AND P6, PT, R6.reuse, R21, PT ;  /* 0x000000150600720c */ /* 0x040fe20003fc4070 */
[C---:B------:R-:W-:Y:S01]  /*0eb0*/  IMAD R23, R6.reuse, R8, R23 ;  /* 0x0000000806177224 */ /* 0x040fe200078e0217 */
[----:B------:R-:W-:Y:S01]  /*0ec0*/  IABS R73, R18 ;  /* 0x0000001200497213 */ /* 0x000fe20000000000 */
[----:B------:R-:W-:Y:S01]  /*0ed0*/  @!P5 IMAD.IADD R19, R19, 0x1, -R6 ;  /* 0x000000011313d824 */ /* 0x000fe200078e0a06 */
[----:B------:R-:W-:Y:S01]  /*0ee0*/  IABS R71, R32 ;  /* 0x0000002000477213 */ /* 0x000fe20000000000 */
[----:B------:R-:W-:Y:S01]  /*0ef0*/  IMAD.MOV.U32 R13, RZ, RZ, R11 ;  /* 0x000000ffff0d7224 */ /* 0x000fe200078e000b */
[----:B------:R-:W-:Y:S01]  /*0f00*/  ISETP.GT.U32.AND P5, PT, R6, R23, PT ;  /* 0x000000170600720c */ /* 0x000fe20003fa4070 */
[----:B------:R-:W-:Y:S01]  /*0f10*/  IMAD.HI.U32 R8, R9, R12, RZ ;  /* 0x0000000c09087227 */ /* 0x000fe200078e00ff */
[----:B------:R-:W-:-:S03]  /*0f20*/  SHF.R.S32.HI R101, RZ, 0x5, R101 ;  /* 0x00000005ff657819 */ /* 0x000fc60000011465 */
[----:B------:R-:W-:Y:S01]  /*0f30*/  @!P3 IMAD.MOV R13, RZ, RZ, -R13 ;  /* 0x000000ffff0db224 */ /* 0x000fe200078e0a0d */
[----:B------:R-:W-:Y:S01]  /*0f40*/  ISETP.GT.U32.AND P3, PT, R6, R19, PT ;  /* 0x000000130600720c */ /* 0x000fe20003f64070 */
[----:B------:R-:W-:-:S04]  /*0f50*/  IMAD.HI.U32 R10, R9, R27, RZ ;  /* 0x0000001b090a7227 */ /* 0x000fc800078e00ff */
[----:B------:R-:W-:Y:S02]  /*0f60*/  IMAD.MOV R11, RZ, RZ, -R8 ;  /* 0x000000ffff0b7224 */ /* 0x000fe400078e0a08 */
[----:B------:R-:W-:Y:S01]  /*0f70*/  @!P6 IMAD.IADD R21, R21, 0x1, -R6 ;  /* 0x000000011515e824 */ /* 0x000fe200078e0a06 */
[----:B------:R-:W-:Y:S01]  /*0f80*/  ISETP.GE.AND P6, PT, R14, RZ, PT ;  /* 0x000000ff0e00720c */ /* 0x000fe20003fc6270 */
[----:B------:R-:W-:Y:S01]  /*0f90*/  IMAD.MOV R10, RZ, RZ, -R10 ;  /* 0x000000ffff0a7224 */ /* 0x000fe200078e0a0a */
[----:B------:R-:W-:Y:S01]  /*0fa0*/  LOP3.LUT R14, R18, 0x48, RZ, 0xfc, !PT ;  /* 0x00000048120e7812 */ /* 0x000fe200078efcff */
[----:B------:R-:W-:Y:S01]  /*0fb0*/  IMAD R11, R6, R11, R12 ;  /* 0x0000000b060b7224 */ /* 0x000fe200078e020c */
[----:B------:R-:W-:Y:S01]  /*0fc0*/  LOP3.LUT R12, R18, 0x4c, RZ, 0xfc, !PT ;  /* 0x0000004c120c7812 */ /* 0x000fe200078efcff */
[----:B------:R-:W-:Y:S01]  /*0fd0*/  @!P4 IMAD.MOV R15, RZ, RZ, -R15 ;  /* 0x000000ffff0fc224 */ /* 0x000fe200078e0a0f */
[C---:B------:R-:W-:Y:S01]  /*0fe0*/  ISETP.GT.U32.AND P4, PT, R6.reuse, R21, PT ;  /* 0x000000150600720c */ /* 0x040fe20003f84070 */
[----:B------:R-:W-:Y:S01]  /*0ff0*/  IMAD R27, R6, R10, R27 ;  /* 0x0000000a061b7224 */ /* 0x000fe200078e021b */
[----:B------:R-:W-:Y:S01]  /*1000*/  IABS R35, R12 ;  /* 0x0000000c00237213 */ /* 0x000fe20000000000 */
[----:B------:R-:W-:Y:S01]  /*1010*/  IMAD.HI.U32 R8, R9, R31, RZ ;  /* 0x0000001f09087227 */ /* 0x000fe200078e00ff */
[----:B------:R-:W-:-:S03]  /*1020*/  IABS R37, R14 ;  /* 0x0000000e00257213 */ /* 0x000fc60000000000 */
[--C-:B------:R-:W-:Y:S02]  /*1030*/  @!P5 IMAD.IADD R23, R23, 0x1, -R6.reuse ;  /* 0x000000011717d824 */ /* 0x100fe400078e0a06 */
[----:B------:R-:W-:Y:S01]  /*1040*/  @!P3 IMAD.IADD R19, R19, 0x1, -R6 ;  /* 0x000000011313b824 */ /* 0x000fe200078e0a06 */
[C---:B------:R-:W-:Y:S01]  /*1050*/  ISETP.GT.U32.AND P3, PT, R6.reuse, R11, PT ;  /* 0x0000000b0600720c */ /* 0x040fe20003f64070 */
[----:B------:R-:W-:Y:S01]  /*1060*/  @!P1 IMAD.MOV R17, RZ, RZ, -R17 ;  /* 0x000000ffff119224 */ /* 0x000fe200078e0a11 */
[C---:B------:R-:W-:Y:S01]  /*1070*/  ISETP.GT.U32.AND P1, PT, R6.reuse, R27, PT ;  /* 0x0000001b0600720c */ /* 0x040fe20003f24070 */
[----:B------:R-:W-:Y:S01]  /*1080*/  IMAD.MOV R8, RZ, RZ, -R8 ;  /* 0x000000ffff087224 */ /* 0x000fe200078e0a08 */
[C---:B------:R-:W-:Y:S01]  /*1090*/  ISETP.GT.U32.AND P5, PT, R6.reuse, R23, PT ;  /* 0x000000170600720c */ /* 0x040fe20003fa4070 */
[----:B------:R-:W-:Y:S02]  /*10a0*/  @!P4 IMAD.IADD R21, R21, 0x1, -R6 ;  /* 0x000000011515c824 */ /* 0x000fe400078e0a06 */
[----:B------:R-:W-:-:S02]  /*10b0*/  IMAD R31, R6, R8, R31 ;  /* 0x00000008061f7224 */ /* 0x000fc400078e021f */
[----:B------:R-:W-:-:S03]  /*10c0*/  IMAD.HI.U32 R8, R9, R33, RZ ;  /* 0x0000002109087227 */ /* 0x000fc600078e00ff */
[----:B------:R-:W-:Y:S01]  /*10d0*/  ISETP.GT.U32.AND P4, PT, R6, R31, PT ;  /* 0x0000001f0600720c */ /* 0x000fe20003f84070 */
[----:B------:R-:W-:Y:S02]  /*10e0*/  IMAD.MOV R8, RZ, RZ, -R8 ;  /* 0x000000ffff087224 */ /* 0x000fe400078e0a08 */
[--C-:B------:R-:W-:Y:S01]  /*10f0*/  @!P3 IMAD.IADD R11, R11, 0x1, -R6.reuse ;  /* 0x000000010b0bb824 */ /* 0x100fe200078e0a06 */
[----:B------:R-:W-:Y:S01]  /*1100*/  ISETP.GE.AND P3, PT, R22, RZ, PT ;  /* 0x000000ff1600720c */ /* 0x000fe20003f66270 */
[--C-:B------:R-:W-:Y:S01]  /*1110*/  @!P1 IMAD.IADD R27, R27, 0x1, -R6.reuse ;  /* 0x000000011b1b9824 */ /* 0x100fe200078e0a06 */
[----:B------:R-:W-:Y:S01]  /*1120*/  LOP3.LUT R22, R18, 0x34, RZ, 0xfc, !PT ;  /* 0x0000003412167812 */ /* 0x000fe200078efcff */
[--C-:B------:R-:W-:Y:S01]  /*1130*/  @!P5 IMAD.IADD R23, R23, 0x1, -R6.reuse ;  /* 0x000000011717d824 */ /* 0x100fe200078e0a06 */
[C---:B------:R-:W-:Y:S01]  /*1140*/  ISETP.GT.U32.AND P1, PT, R6.reuse, R11, PT ;  /* 0x0000000b0600720c */ /* 0x040fe20003f24070 */
[----:B------:R-:W-:Y:S01]  /*1150*/  IMAD R33, R6, R8, R33 ;  /* 0x0000000806217224 */ /* 0x000fe200078e0221 */
[----:B------:R-:W-:Y:S01]  /*1160*/  ISETP.GE.AND P5, PT, R20, RZ, PT ;  /* 0x000000ff1400720c */ /* 0x000fe20003fa6270 */
[----:B------:R-:W-:Y:S01]  /*1170*/  @!P0 IMAD.MOV R21, RZ, RZ, -R21 ;  /* 0x000000ffff158224 */ /* 0x000fe200078e0a15 */
[C---:B------:R-:W-:Y:S01]  /*1180*/  ISETP.GT.U32.AND P0, PT, R6.reuse, R27, PT ;  /* 0x0000001b0600720c */ /* 0x040fe20003f04070 */
[----:B------:R-:W-:Y:S01]  /*1190*/  @!P6 IMAD.MOV R23, RZ, RZ, -R23 ;  /* 0x000000ffff17e224 */ /* 0x000fe200078e0a17 */
[----:B------:R-:W-:Y:S01]  /*11a0*/  ISETP.GT.U32.AND P6, PT, R6, R33, PT ;  /* 0x000000210600720c */ /* 0x000fe20003fc4070 */
[----:B------:R-:W-:Y:S01]  /*11b0*/  @!P2 IMAD.MOV R19, RZ, RZ, -R19 ;  /* 0x000000ffff13a224 */ /* 0x000fe200078e0a13 */
[----:B------:R-:W-:Y:S01]  /*11c0*/  ISETP.GE.AND P2, PT, R16, RZ, PT ;  /* 0x000000ff1000720c */ /* 0x000fe20003f46270 */
[----:B------:R-:W-:Y:S01]  /*11d0*/  @!P4 IMAD.IADD R31, R31, 0x1, -R6 ;  /* 0x000000011f1fc824 */ /* 0x000fe200078e0a06 */
[C---:B------:R-:W-:Y:S01]  /*11e0*/  LOP3.LUT R16, R18.reuse, 0x44, RZ, 0xfc, !PT ;  /* 0x0000004412107812 */ /* 0x040fe200078efcff */
[----:B------:R-:W-:Y:S01]  /*11f0*/  IMAD.HI.U32 R8, R9, R35, RZ ;  /* 0x0000002309087227 */ /* 0x000fe200078e00ff */
[----:B------:R-:W-:-:S02]  /*1200*/  LOP3.LUT R20, R18, 0x38, RZ, 0xfc, !PT ;  /* 0x0000003812147812 */ /* 0x000fc400078efcff */
[----:B------:R-:W-:Y:S01]  /*1210*/  ISETP.GT.U32.AND P4, PT, R6, R31, PT ;  /* 0x0000001f0600720c */ /* 0x000fe20003f84070 */
[----:B------:R-:W-:Y:S01]  /*1220*/  IMAD.MOV R10, RZ, RZ, -R8 ;  /* 0x000000ffff0a7224 */ /* 0x000fe200078e0a08 */
[----:B------:R-:W-:Y:S01]  /*1230*/  IABS R43, R20 ;  /* 0x00000014002b7213 */ /* 0x000fe20000000000 */
[----:B------:R-:W-:Y:S01]  /*1240*/  IMAD.HI.U32 R8, R9, R37, RZ ;  /* 0x0000002509087227 */ /* 0x000fe200078e00ff */
[----:B------:R-:W-:-:S03]  /*1250*/  IABS R47, R22 ;  /* 0x00000016002f7213 */ /* 0x000fc60000000000 */
[--C-:B------:R-:W-:Y:S01]  /*1260*/  @!P1 IMAD.IADD R11, R11, 0x1, -R6.reuse ;  /* 0x000000010b0b9824 */ /* 0x100fe200078e0a06 */
[----:B------:R-:W-:Y:S01]  /*1270*/  ISETP.GE.AND P1, PT, R24, RZ, PT ;  /* 0x000000ff1800720c */ /* 0x000fe20003f26270 */
[----:B------:R-:W-:Y:S01]  /*1280*/  @!P0 IMAD.IADD R27, R27, 0x1, -R6 ;  /* 0x000000011b1b8824 */ /* 0x000fe200078e0a06 */
[----:B------:R-:W-:Y:S01]  /*1290*/  ISETP.GE.AND P0, PT, R12, RZ, PT ;  /* 0x000000ff0c00720c */ /* 0x000fe20003f06270 */
[----:B------:R-:W-:Y:S02]  /*12a0*/  IMAD.MOV R8, RZ, RZ, -R8 ;  /* 0x000000ffff087224 */ /* 0x000fe400078e0a08 */
[----:B------:R-:W-:Y:S01]  /*12b0*/  IMAD R35, R6, R10, R35 ;  /* 0x0000000a06237224 */ /* 0x000fe200078e0223 */
[----:B------:R-:W-:Y:S01]  /*12c0*/  IABS R10, R16 ;  /* 0x00000010000a7213 */ /* 0x000fe20000000000 */
[----:B------:R-:W-:Y:S01]  /*12d0*/  @!P6 IMAD.IADD R33, R33, 0x1, -R6 ;  /* 0x000000012121e824 */ /* 0x000fe200078e0a06 */
[----:B------:R-:W-:Y:S01]  /*12e0*/  ISETP.GE.AND P6, PT, R14, RZ, PT ;  /* 0x000000ff0e00720c */ /* 0x000fe20003fc6270 */
[----:B------:R-:W-:Y:S01]  /*12f0*/  IMAD.MOV.U32 R25, RZ, RZ, R11 ;  /* 0x000000ffff197224 */ /* 0x000fe200078e000b */
[----:B------:R-:W-:Y:S01]  /*1300*/  LOP3.LUT R14, R18, 0x40, RZ, 0xfc, !PT ;  /* 0x00000040120e7812 */ /* 0x000fe200078efcff */
[----:B------:R-:W-:-:S02]  /*1310*/  IMAD R37, R6, R8, R37 ;  /* 0x0000000806257224 */ /* 0x000fc400078e0225 */
[----:B------:R-:W-:Y:S01]  /*1320*/  IMAD.MOV.U32 R29, RZ, RZ, R27 ;  /* 0x000000ffff1d7224 */ /* 0x000fe200078e001b */
[----:B------:R-:W-:Y:S01]  /*1330*/  IABS R12, R14 ;  /* 0x0000000e000c7213 */ /* 0x000fe20000000000 */
[----:B------:R-:W-:Y:S01]  /*1340*/  @!P2 IMAD.MOV R25, RZ, RZ, -R25 ;  /* 0x000000ffff19a224 */ /* 0x000fe200078e0a19 */
[----:B------:R-:W-:Y:S01]  /*1350*/  ISETP.GT.U32.AND P2, PT, R6, R33, PT ;  /* 0x000000210600720c */ /* 0x000fe20003f44070 */
[----:B------:R-:W-:-:S04]  /*1360*/  IMAD.HI.U32 R8, R9, R10, RZ ;  /* 0x0000000a09087227 */ /* 0x000fc800078e00ff */
[----:B------:R-:W-:Y:S01]  /*1370*/  @!P5 IMAD.MOV R29, RZ, RZ, -R29 ;  /* 0x000000ffff1dd224 */ /* 0x000fe200078e0a1d */
[C---:B------:R-:W-:Y:S01]  /*1380*/  ISETP.GT.U32.AND P5, PT, R6.reuse, R37, PT ;  /* 0x000000250600720c */ /* 0x040fe20003fa4070 */
[----:B------:R-:W-:Y:S01]  /*1390*/  @!P4 IMAD.IADD R31, R31, 0x1, -R6 ;  /* 0x000000011f1fc824 */ /* 0x000fe200078e0a06 */
[C---:B------:R-:W-:Y:S01]  /*13a0*/  ISETP.GT.U32.AND P4, PT, R6.reuse, R35, PT ;  /* 0x000000230600720c */ /* 0x040fe20003f84070 */
[----:B------:R-:W-:Y:S02]  /*13b0*/  IMAD.MOV R11, RZ, RZ, -R8 ;  /* 0x000000ffff0b7224 */ /* 0x000fe400078e0a08 */
[----:B------:R-:W-:Y:S02]  /*13c0*/  IMAD.MOV.U32 R27, RZ, RZ, R12 ;  /* 0x000000ffff1b7224 */ /* 0x000fe400078e000c */
[----:B------:R-:W-:Y:S02]  /*13d0*/  IMAD R11, R6, R11, R10 ;  /* 0x0000000b060b7224 */ /* 0x000fe400078e020a */
[----:B------:R-:W-:-:S02]  /*13e0*/  @!P2 IMAD.IADD R33, R33, 0x1, -R6 ;  /* 0x000000012121a824 */ /* 0x000fc400078e0a06 */
[----:B------:R-:W-:Y:S01]  /*13f0*/  IMAD.HI.U32 R8, R9, R27, RZ ;  /* 0x0000001b09087227 */ /* 0x000fe200078e00ff */
[----:B------:R-:W-:-:S03]  /*1400*/  ISETP.GT.U32.AND P2, PT, R6, R11, PT ;  /* 0x0000000b0600720c */ /* 0x000fc60003f44070 */
[--C-:B------:R-:W-:Y:S02]  /*1410*/  @!P5 IMAD.IADD R37, R37, 0x1, -R6.reuse ;  /* 0x000000012525d824 */ /* 0x100fe400078e0a06 */
[----:B------:R-:W-:Y:S02]  /*1420*/  @!P4 IMAD.IADD R35, R35, 0x1, -R6 ;  /* 0x000000012323c824 */ /* 0x000fe400078e0a06 */
[----:B------:R-:W-:Y:S01]  /*1430*/  IMAD.HI.U32 R10, R9, R43, RZ ;  /* 0x0000002b090a7227 */ /* 0x000fe200078e00ff */
[C---:B------:R-:W-:Y:S02]  /*1440*/  ISETP.GT.U32.AND P5, PT, R6.reuse, R37, PT ;  /* 0x000000250600720c */ /* 0x040fe40003fa4070 */
[----:B------:R-:W-:Y:S01]  /*1450*/  ISETP.GT.U32.AND P4, PT, R6, R35, PT ;  /* 0x000000230600720c */ /* 0x000fe20003f84070 */
[----:B------:R-:W-:Y:S02]  /*1460*/  IMAD.MOV R12, RZ, RZ, -R8 ;  /* 0x000000ffff0c7224 */ /* 0x000fe400078e0a08 */
[----:B------:R-:W-:-:S02]  /*1470*/  IMAD.MOV R10, RZ, RZ, -R10 ;  /* 0x000000ffff0a7224 */ /* 0x000fc400078e0a0a */
[----:B------:R-:W-:Y:S01]  /*1480*/  IMAD R27, R6, R12, R27 ;  /* 0x0000000c061b7224 */ /* 0x000fe200078e021b */
[----:B------:R-:W-:Y:S01]  /*1490*/  LOP3.LUT R12, R18, 0x2c, RZ, 0xfc, !PT ;  /* 0x0000002c120c7812 */ /* 0x000fe200078efcff */
[--C-:B------:R-:W-:Y:S02]  /*14a0*/  @!P2 IMAD.IADD R11, R11, 0x1, -R6.reuse ;  /* 0x000000010b0ba824 */ /* 0x100fe400078e0a06 */
[C---:B------:R-:W-:Y:S01]  /*14b0*/  IMAD R43, R6.reuse, R10, R43 ;  /* 0x0000000a062b7224 */ /* 0x040fe200078e022b */
[----:B------:R-:W-:Y:S01]  /*14c0*/  IABS R10, R12 ;  /* 0x0000000c000a7213 */ /* 0x000fe20000000000 */
[----:B------:R-:W-:Y:S01]  /*14d0*/  @!P1 IMAD.MOV R33, RZ, RZ, -R33 ;  /* 0x000000ffff219224 */ /* 0x000fe200078e0a21 */
[C---:B------:R-:W-:Y:S01]  /*14e0*/  ISETP.GT.U32.AND P1, PT, R6.reuse, R27, PT ;  /* 0x0000001b0600720c */ /* 0x040fe20003f24070 */
[--C-:B------:R-:W-:Y:S01]  /*14f0*/  @!P5 IMAD.IADD R37, R37, 0x1, -R6.reuse ;  /* 0x000000012525d824 */ /* 0x100fe200078e0a06 */
[C---:B------:R-:W-:Y:S01]  /*1500*/  ISETP.GT.U32.AND P2, PT, R6.reuse, R11, PT ;  /* 0x0000000b0600720c */ /* 0x040fe20003f44070 */
[----:B------:R-:W-:Y:S01]  /*1510*/  @!P4 IMAD.IADD R35, R35, 0x1, -R6 ;  /* 0x000000012323c824 */ /* 0x000fe200078e0a06 */
[----:B------:R-:W-:Y:S01]  /*1520*/  ISETP.GT.U32.AND P5, PT, R6, R43, PT ;  /* 0x0000002b0600720c */ /* 0x000fe20003fa4070 */
[----:B------:R-:W-:Y:S01]  /*1530*/  IMAD.HI.U32 R8, R9, R47, RZ ;  /* 0x0000002f09087227 */ /* 0x000fe200078e00ff */
[----:B------:R-:W-:-:S02]  /*1540*/  ISETP.GE.AND P4, PT, R14, RZ, PT ;  /* 0x000000ff0e00720c */ /* 0x000fc40003f86270 */
[----:B------:R-:W-:Y:S01]  /*1550*/  LOP3.LUT R14, R18, 0x30, RZ, 0xfc, !PT ;  /* 0x00000030120e7812 */ /* 0x000fe200078efcff */
[----:B------:R-:W-:Y:S01]  /*1560*/  @!P3 IMAD.MOV R31, RZ, RZ, -R31 ;  /* 0x000000ffff1fb224 */ /* 0x000fe200078e0a1f */
[----:B------:R-:W-:Y:S01]  /*1570*/  ISETP.GE.AND P3, PT, R16, RZ, PT ;  /* 0x000000ff1000720c */ /* 0x000fe20003f66270 */
[----:B------:R-:W-:Y:S01]  /*1580*/  IMAD.MOV R8, RZ, RZ, -R8 ;  /* 0x000000ffff087224 */ /* 0x000fe200078e0a08 */
[----:B------:R-:W-:Y:S01]  /*1590*/  IABS R49, R14 ;  /* 0x0000000e00317213 */ /* 0x000fe20000000000 */
[--C-:B------:R-:W-:Y:S01]  /*15a0*/  @!P1 IMAD.IADD R27, R27, 0x1, -R6.reuse ;  /* 0x000000011b1b9824 */ /* 0x100fe200078e0a06 */
[----:B------:R-:W-:Y:S01]  /*15b0*/  ISETP.GE.AND P1, PT, R14, RZ, PT ;  /* 0x000000ff0e00720c */ /* 0x000fe20003f26270 */
[----:B------:R-:W-:Y:S01]  /*15c0*/  IMAD R47, R6, R8, R47 ;  /* 0x00000008062f7224 */ /* 0x000fe200078e022f */
[C---:B------:R-:W-:Y:S01]  /*15d0*/  LOP3.LUT R14, R18.reuse, 0x28, RZ, 0xfc, !PT ;  /* 0x00000028120e7812 */ /* 0x040fe200078efcff */
[----:B------:R-:W-:Y:S01]  /*15e0*/  @!P2 IMAD.IADD R11, R11, 0x1, -R6 ;  /* 0x000000010b0ba824 */ /* 0x000fe200078e0a06 */
[----:B------:R-:W-:Y:S01]  /*15f0*/  LOP3.LUT R16, R18, 0x24, RZ, 0xfc, !PT ;  /* 0x0000002412107812 */ /* 0x000fe200078efcff */
[----:B------:R-:W-:Y:S01]  /*1600*/  IMAD.HI.U32 R8, R9, R49, RZ ;  /* 0x0000003109087227 */ /* 0x000fe200078e00ff */
[----:B------:R-:W-:-:S02]  /*1610*/  IABS R53, R14 ;  /* 0x0000000e00357213 */ /* 0x000fc40000000000 */
[----:B------:R-:W-:Y:S01]  /*1620*/  ISETP.GE.AND P2, PT, R22, RZ, PT ;  /* 0x000000ff1600720c */ /* 0x000fe20003f46270 */
[----:B------:R-:W-:Y:S01]  /*1630*/  @!P5 IMAD.IADD R43, R43, 0x1, -R6 ;  /* 0x000000012b2bd824 */ /* 0x000fe200078e0a06 */
[C---:B------:R-:W-:Y:S01]  /*1640*/  ISETP.GT.U32.AND P5, PT, R6.reuse, R27, PT ;  /* 0x0000001b0600720c */ /* 0x040fe20003fa4070 */
[----:B------:R-:W-:Y:S01]  /*1650*/  IMAD.MOV.U32 R39, RZ, RZ, R11 ;  /* 0x000000ffff277224 */ /* 0x000fe200078e000b */
[----:B------:R-:W-:Y:S01]  /*1660*/  IABS R57, R16 ;  /* 0x0000001000397213 */ /* 0x000fe20000000000 */
[----:B------:R-:W-:Y:S02]  /*1670*/  IMAD.MOV R8, RZ, RZ, -R8 ;  /* 0x000000ffff087224 */ /* 0x000fe400078e0a08 */
[----:B------:R-:W-:Y:S01]  /*1680*/  @!P3 IMAD.MOV R39, RZ, RZ, -R39 ;  /* 0x000000ffff27b224 */ /* 0x000fe200078e0a27 */
[C---:B------:R-:W-:Y:S01]  /*1690*/  ISETP.GT.U32.AND P3, PT, R6.reuse, R43, PT ;  /* 0x0000002b0600720c */ /* 0x040fe20003f64070 */
[----:B------:R-:W-:Y:S01]  /*16a0*/  @!P6 IMAD.MOV R37, RZ, RZ, -R37 ;  /* 0x000000ffff25e224 */ /* 0x000fe200078e0a25 */
[C---:B------:R-:W-:Y:S01]  /*16b0*/  ISETP.GT.U32.AND P6, PT, R6.reuse, R47, PT ;  /* 0x0000002f0600720c */ /* 0x040fe20003fc4070 */
[----:B------:R-:W-:-:S02]  /*16c0*/  IMAD R49, R6, R8, R49 ;  /* 0x0000000806317224 */ /* 0x000fc400078e0231 */
[----:B------:R-:W-:-:S04]  /*16d0*/  IMAD.HI.U32 R8, R9, R10, RZ ;  /* 0x0000000a09087227 */ /* 0x000fc800078e00ff */
[----:B------:R-:W-:Y:S02]  /*16e0*/  IMAD.MOV R11, RZ, RZ, -R8 ;  /* 0x000000ffff0b7224 */ /* 0x000fe400078e0a08 */
[----:B------:R-:W-:Y:S01]  /*16f0*/  @!P5 IMAD.IADD R27, R27, 0x1, -R6 ;  /* 0x000000011b1bd824 */ /* 0x000fe200078e0a06 */
[C---:B------:R-:W-:Y:S01]  /*1700*/  ISETP.GT.U32.AND P5, PT, R6.reuse, R49, PT ;  /* 0x000000310600720c */ /* 0x040fe20003fa4070 */
[C---:B------:R-:W-:Y:S02]  /*1710*/  IMAD R11, R6.reuse, R11, R10 ;  /* 0x0000000b060b7224 */ /* 0x040fe400078e020a */
[--C-:B------:R-:W-:Y:S02]  /*1720*/  @!P3 IMAD.IADD R43, R43, 0x1, -R6.reuse ;  /* 0x000000012b2bb824 */ /* 0x100fe400078e0a06 */
[----:B------:R-:W-:Y:S01]  /*1730*/  @!P6 IMAD.IADD R47, R47, 0x1, -R6 ;  /* 0x000000012f2fe824 */ /* 0x000fe200078e0a06 */
[----:B------:R-:W-:Y:S01]  /*1740*/  ISETP.GT.U32.AND P3, PT, R6, R11, PT ;  /* 0x0000000b0600720c */ /* 0x000fe20003f64070 */
[----:B------:R-:W-:Y:S01]  /*1750*/  @!P0 IMAD.MOV R35, RZ, RZ, -R35 ;  /* 0x000000ffff238224 */ /* 0x000fe200078e0a23 */
[----:B------:R-:W-:Y:S01]  /*1760*/  ISETP.GE.AND P0, PT, R20, RZ, PT ;  /* 0x000000ff1400720c */ /* 0x000fe20003f06270 */
[----:B------:R-:W-:Y:S01]  /*1770*/  IMAD.MOV.U32 R41, RZ, RZ, R27 ;  /* 0x000000ffff297224 */ /* 0x000fe200078e001b */
[----:B------:R-:W-:Y:S01]  /*1780*/  ISETP.GT.U32.AND P6, PT, R6, R47, PT ;  /* 0x0000002f0600720c */ /* 0x000fe20003fc4070 */
[----:B------:R-:W-:Y:S01]  /*1790*/  IMAD.HI.U32 R8, R9, R53, RZ ;  /* 0x0000003509087227 */ /* 0x000fe200078e00ff */
[----:B------:R-:W-:-:S03]  /*17a0*/  LOP3.LUT R20, R18, 0x20, RZ, 0xfc, !PT ;  /* 0x0000002012147812 */ /* 0x000fc600078efcff */
[----:B------:R-:W-:Y:S01]  /*17b0*/  @!P5 IMAD.IADD R49, R49, 0x1, -R6 ;  /* 0x000000013131d824 */ /* 0x000fe200078e0a06 */
[----:B------:R-:W-:Y:S01]  /*17c0*/  IABS R59, R20 ;  /* 0x00000014003b7213 */ /* 0x000fe20000000000 */
[----:B------:R-:W-:Y:S01]  /*17d0*/  @!P4 IMAD.MOV R41, RZ, RZ, -R41 ;  /* 0x000000ffff29c224 */ /* 0x000fe200078e0a29 */
[----:B------:R-:W-:Y:S01]  /*17e0*/  ISETP.GE.AND P5, PT, R14, RZ, PT ;  /* 0x000000ff0e00720c */ /* 0x000fe20003fa6270 */
[----:B------:R-:W-:Y:S01]  /*17f0*/  IMAD.MOV R10, RZ, RZ, -R8 ;  /* 0x000000ffff0a7224 */ /* 0x000fe200078e0a08 */
[----:B------:R-:W-:Y:S01]  /*1800*/  ISETP.GT.U32.AND P4, PT, R6, R49, PT ;  /* 0x000000310600720c */ /* 0x000fe20003f84070 */
[----:B------:R-:W-:Y:S01]  /*1810*/  @!P3 IMAD.IADD R11, R11, 0x1, -R6 ;  /* 0x000000010b0bb824 */ /* 0x000fe200078e0a06 */
[----:B------:R-:W-:Y:S01]  /*1820*/  LOP3.LUT R14, R18, 0x14, RZ, 0xfc, !PT ;  /* 0x00000014120e7812 */ /* 0x000fe200078efcff */
[----:B------:R-:W-:-:S03]  /*1830*/  IMAD.HI.U32 R8, R9, R57, RZ ;  /* 0x0000003909087227 */ /* 0x000fc600078e00ff */
[----:B------:R-:W-:Y:S01]  /*1840*/  ISETP.GT.U32.AND P3, PT, R6, R11, PT ;  /* 0x0000000b0600720c */ /* 0x000fe20003f64070 */
[----:B------:R-:W-:Y:S01]  /*1850*/  @!P6 IMAD.IADD R47, R47, 0x1, -R6 ;  /* 0x000000012f2fe824 */ /* 0x000fe200078e0a06 */
[----:B------:R-:W-:Y:S01]  /*1860*/  ISETP.GE.AND P6, PT, R12, RZ, PT ;  /* 0x000000ff0c00720c */ /* 0x000fe20003fc6270 */
[----:B------:R-:W-:Y:S01]  /*1870*/  IMAD R53, R6, R10, R53 ;  /* 0x0000000a06357224 */ /* 0x000fe200078e0235 */
[----:B------:R-:W-:Y:S01]  /*1880*/  LOP3.LUT R12, R18, 0x18, RZ, 0xfc, !PT ;  /* 0x00000018120c7812 */ /* 0x000fe200078efcff */
[----:B------:R-:W-:Y:S01]  /*1890*/  IMAD.MOV R8, RZ, RZ, -R8 ;  /* 0x000000ffff087224 */ /* 0x000fe200078e0a08 */
[----:B------:R-:W-:Y:S01]  /*18a0*/  IABS R63, R14 ;  /* 0x0000000e003f7213 */ /* 0x000fe20000000000 */
[----:B------:R-:W-:Y:S01]  /*18b0*/  IMAD.HI.U32 R10, R9, R59, RZ ;  /* 0x0000003b090a7227 */ /* 0x000fe200078e00ff */
[----:B------:R-:W-:-:S03]  /*18c0*/  IABS R61, R12 ;  /* 0x0000000c003d7213 */ /* 0x000fc60000000000 */
[C---:B------:R-:W-:Y:S02]  /*18d0*/  IMAD R57, R6.reuse, R8, R57 ;  /* 0x0000000806397224 */ /* 0x040fe400078e0239 */
[----:B------:R-:W-:Y:S01]  /*18e0*/  @!P2 IMAD.MOV R47, RZ, RZ, -R47 ;  /* 0x000000ffff2fa224 */ /* 0x000fe200078e0a2f */
[C---:B------:R-:W-:Y:S01]  /*18f0*/  ISETP.GT.U32.AND P2, PT, R6.reuse, R53, PT ;  /* 0x000000350600720c */ /* 0x040fe20003f44070 */
[----:B------:R-:W-:Y:S02]  /*1900*/  IMAD.MOV R10, RZ, RZ, -R10 ;  /* 0x000000ffff0a7224 */ /* 0x000fe400078e0a0a */
[--C-:B------:R-:W-:Y:S01]  /*1910*/  @!P4 IMAD.IADD R49, R49, 0x1, -R6.reuse ;  /* 0x000000013131c824 */ /* 0x100fe200078e0a06 */
[C---:B------:R-:W-:Y:S01]  /*1920*/  ISETP.GT.U32.AND P4, PT, R6.reuse, R57, PT ;  /* 0x000000390600720c */ /* 0x040fe20003f84070 */
[----:B------:R-:W-:Y:S02]  /*1930*/  IMAD R59, R6, R10, R59 ;  /* 0x0000000a063b7224 */ /* 0x000fe400078e023b */
[----:B------:R-:W-:-:S02]  /*1940*/  @!P3 IMAD.IADD R11, R11, 0x1, -R6 ;  /* 0x000000010b0bb824 */ /* 0x000fc400078e0a06 */
[----:B------:R-:W-:Y:S01]  /*1950*/  IMAD.HI.U32 R8, R9, R61, RZ ;  /* 0x0000003d09087227 */ /* 0x000fe200078e00ff */
[----:B------:R-:W-:-:S03]  /*1960*/  ISETP.GT.U32.AND P3, PT, R6, R59, PT ;  /* 0x0000003b0600720c */ /* 0x000fc60003f64070 */
[----:B------:R-:W-:Y:S01]  /*1970*/  @!P2 IMAD.IADD R53, R53, 0x1, -R6 ;  /* 0x000000013535a824 */ /* 0x000fe200078e0a06 */
[----:B------:R-:W-:Y:S01]  /*1980*/  ISETP.GE.AND P2, PT, R20, RZ, PT ;  /* 0x000000ff1400720c */ /* 0x000fe20003f46270 */
[----:B------:R-:W-:Y:S02]  /*1990*/  IMAD.MOV R10, RZ, RZ, -R8 ;  /* 0x000000ffff0a7224 */ /* 0x000fe400078e0a08 */
[--C-:B------:R-:W-:Y:S01]  /*19a0*/  @!P4 IMAD.IADD R57, R57, 0x1, -R6.reuse ;  /* 0x000000013939c824 */ /* 0x100fe200078e0a06 */
[C---:B------:R-:W-:Y:S01]  /*19b0*/  ISETP.GT.U32.AND P4, PT, R6.reuse, R53, PT ;  /* 0x000000350600720c */ /* 0x040fe20003f84070 */
[----:B------:R-:W-:Y:S02]  /*19c0*/  @!P1 IMAD.MOV R49, RZ, RZ, -R49 ;  /* 0x000000ffff319224 */ /* 0x000fe400078e0a31 */
[C---:B------:R-:W-:Y:S02]  /*19d0*/  IMAD R61, R6.reuse, R10, R61 ;  /* 0x0000000a063d7224 */ /* 0x040fe400078e023d */
[----:B------:R-:W-:Y:S01]  /*19e0*/  @!P3 IMAD.IADD R59, R59, 0x1, -R6 ;  /* 0x000000013b3bb824 */ /* 0x000fe200078e0a06 */
[----:B------:R-:W-:Y:S01]  /*19f0*/  ISETP.GT.U32.AND P3, PT, R6, R57, PT ;  /* 0x000000390600720c */ /* 0x000fe20003f64070 */
[----:B------:R-:W-:-:S03]  /*1a00*/  IMAD.HI.U32 R8, R9, R63, RZ ;  /* 0x0000003f09087227 */ /* 0x000fc600078e00ff */
[C---:B------:R-:W-:Y:S01]  /*1a10*/  ISETP.GT.U32.AND P1, PT, R6.reuse, R59, PT ;  /* 0x0000003b0600720c */ /* 0x040fe20003f24070 */
[----:B------:R-:W-:Y:S02]  /*1a20*/  IMAD.MOV R8, RZ, RZ, -R8 ;  /* 0x000000ffff087224 */ /* 0x000fe400078e0a08 */
[----:B------:R-:W-:Y:S01]  /*1a30*/  @!P4 IMAD.IADD R53, R53, 0x1, -R6 ;  /* 0x000000013535c824 */ /* 0x000fe200078e0a06 */
[C---:B------:R-:W-:Y:S01]  /*1a40*/  ISETP.GT.U32.AND P4, PT, R6.reuse, R61, PT ;  /* 0x0000003d0600720c */ /* 0x040fe20003f84070 */
[----:B------:R-:W-:Y:S02]  /*1a50*/  IMAD R63, R6, R8, R63 ;  /* 0x00000008063f7224 */ /* 0x000fe400078e023f */
[----:B------:R-:W-:-:S04]  /*1a60*/  IMAD.HI.U32 R10, R9, R65, RZ ;  /* 0x00000041090a7227 */ /* 0x000fc800078e00ff */
[----:B------:R-:W-:Y:S02]  /*1a70*/  IMAD.MOV R10, RZ, RZ, -R10 ;  /* 0x000000ffff0a7224 */ /* 0x000fe400078e0a0a */
[--C-:B------:R-:W-:Y:S01]  /*1a80*/  @!P1 IMAD.IADD R59, R59, 0x1, -R6.reuse ;  /* 0x000000013b3b9824 */ /* 0x100fe200078e0a06 */
[----:B------:R-:W-:Y:S01]  /*1a90*/  ISETP.GT.U32.AND P1, PT, R6, R63, PT ;  /* 0x0000003f0600720c */ /* 0x000fe20003f24070 */
[--C-:B------:R-:W-:Y:S01]  /*1aa0*/  @!P3 IMAD.IADD R57, R57, 0x1, -R6.reuse ;  /* 0x000000013939b824 */ /* 0x100fe200078e0a06 */
[----:B------:R-:W-:Y:S01]  /*1ab0*/  ISETP.GE.AND P3, PT, R14, RZ, PT ;  /* 0x000000ff0e00720c */ /* 0x000fe20003f66270 */
[----:B------:R-:W-:Y:S01]  /*1ac0*/  @!P4 IMAD.IADD R61, R61, 0x1, -R6 ;  /* 0x000000013d3dc824 */ /* 0x000fe200078e0a06 */
[----:B------:R-:W-:Y:S01]  /*1ad0*/  LEA.HI R14, R0, R3, RZ, 0x1b ;  /* 0x00000003000e7211 */ /* 0x000fe200078fd8ff */
[C---:B------:R-:W-:Y:S02]  /*1ae0*/  IMAD R65, R6.reuse, R10, R65 ;  /* 0x0000000a06417224 */ /* 0x040fe400078e0241 */
[----:B------:R-:W-:Y:S01]  /*1af0*/  IMAD.HI.U32 R10, R9, R67, RZ ;  /* 0x00000043090a7227 */ /* 0x000fe200078e00ff */
[----:B------:R-:W-:-:S03]  /*1b00*/  ISETP.GT.U32.AND P4, PT, R6, R61, PT ;  /* 0x0000003d0600720c */ /* 0x000fc60003f84070 */
[----:B------:R-:W-:Y:S02]  /*1b10*/  IMAD.MOV.U32 R51, RZ, RZ, R11 ;  /* 0x000000ffff337224 */ /* 0x000fe400078e000b */
[----:B------:R-:W-:Y:S02]  /*1b20*/  @!P1 IMAD.IADD R63, R63, 0x1, -R6 ;  /* 0x000000013f3f9824 */ /* 0x000fe400078e0a06 */
[----:B------:R-:W-:Y:S02]  /*1b30*/  VIADD R20, R14, 0x7c ;  /* 0x0000007c0e147836 */ /* 0x000fe40000000000 */
[----:B------:R-:W-:Y:S01]  /*1b40*/  IMAD.MOV R10, RZ, RZ, -R10 ;  /* 0x000000ffff0a7224 */ /* 0x000fe200078e0a0a */
[----:B------:R-:W-:Y:S01]  /*1b50*/  ISETP.GT.U32.AND P1, PT, R6, R63, PT ;  /* 0x0000003f0600720c */ /* 0x000fe20003f24070 */
[----:B------:R-:W-:-:S04]  /*1b60*/  IMAD.HI.U32 R11, R9, R69, RZ ;  /* 0x00000045090b7227 */ /* 0x000fc800078e00ff */
[--C-:B------:R-:W-:Y:S01]  /*1b70*/  @!P4 IMAD.IADD R61, R61, 0x1, -R6.reuse ;  /* 0x000000013d3dc824 */ /* 0x100fe200078e0a06 */
[----:B------:R-:W-:Y:S01]  /*1b80*/  ISETP.GT.U32.AND P4, PT, R6, R65, PT ;  /* 0x000000410600720c */ /* 0x000fe20003f84070 */
[----:B------:R-:W-:Y:S01]  /*1b90*/  @!P6 IMAD.MOV R51, RZ, RZ, -R51 ;  /* 0x000000ffff33e224 */ /* 0x000fe200078e0a33 */
[----:B------:R-:W-:Y:S01]  /*1ba0*/  ISETP.GE.AND P6, PT, R12, RZ, PT ;  /* 0x000000ff0c00720c */ /* 0x000fe20003fc6270 */
[----:B------:R-:W-:Y:S01]  /*1bb0*/  IMAD R67, R6, R10, R67 ;  /* 0x0000000a06437224 */ /* 0x000fe200078e0243 */
[----:B------:R-:W-:Y:S01]  /*1bc0*/  IABS R12, R20 ;  /* 0x00000014000c7213 */ /* 0x000fe20000000000 */
[----:B------:R-:W-:Y:S02]  /*1bd0*/  VIADD R22, R14, 0x5c ;  /* 0x0000005c0e167836 */ /* 0x000fe40000000000 */
[----:B------:R-:W-:Y:S02]  /*1be0*/  IMAD.MOV R11, RZ, RZ, -R11 ;  /* 0x000000ffff0b7224 */ /* 0x000fe400078e0a0b */
[----:B------:R-:W-:Y:S01]  /*1bf0*/  @!P1 IMAD.IADD R63, R63, 0x1, -R6 ;  /* 0x000000013f3f9824 */ /* 0x000fe200078e0a06 */
[C---:B------:R-:W-:Y:S01]  /*1c00*/  ISETP.GT.U32.AND P1, PT, R6.reuse, R67, PT ;  /* 0x000000430600720c */ /* 0x040fe20003f24070 */
[----:B------:R-:W-:Y:S01]  /*1c10*/  IMAD R69, R6, R11, R69 ;  /* 0x0000000b06457224 */ /* 0x000fe200078e0245 */
[----:B------:R-:W-:Y:S01]  /*1c20*/  IABS R27, R22 ;  /* 0x00000016001b7213 */ /* 0x000fe20000000000 */
[----:B------:R-:W-:-:S04]  /*1c30*/  IMAD.HI.U32 R8, R9, R12, RZ ;  /* 0x0000000c09087227 */ /* 0x000fc800078e00ff */
[----:B------:R-:W-:Y:S01]  /*1c40*/  @!P4 IMAD.IADD R65, R65, 0x1, -R6 ;  /* 0x000000014141c824 */ /* 0x000fe200078e0a06 */
[----:B------:R-:W-:Y:S01]  /*1c50*/  ISETP.GT.U32.AND P4, PT, R6, R69, PT ;  /* 0x000000450600720c */ /* 0x000fe20003f84070 */
[----:B------:R-:W-:Y:S02]  /*1c60*/  IMAD.MOV R11, RZ, RZ, -R8 ;  /* 0x000000ffff0b7224 */ /* 0x000fe400078e0a08 */
[----:B------:R-:W-:-:S04]  /*1c70*/  IMAD.HI.U32 R8, R9, R27, RZ ;  /* 0x0000001b09087227 */ /* 0x000fc800078e00ff */
[C---:B------:R-:W-:Y:S02]  /*1c80*/  IMAD R11, R6.reuse, R11, R12 ;  /* 0x0000000b060b7224 */ /* 0x040fe400078e020c */
[----:B------:R-:W-:Y:S02]  /*1c90*/  IMAD.MOV R8, RZ, RZ, -R8 ;  /* 0x000000ffff087224 */ /* 0x000fe400078e0a08 */
[----:B------:R-:W-:Y:S01]  /*1ca0*/  @!P1 IMAD.IADD R67, R67, 0x1, -R6 ;  /* 0x0000000143439824 */ /* 0x000fe200078e0a06 */
[C---:B------:R-:W-:Y:S01]  /*1cb0*/  ISETP.GT.U32.AND P1, PT, R6.reuse, R11, PT ;  /* 0x0000000b0600720c */ /* 0x040fe20003f24070 */
[----:B------:R-:W-:Y:S02]  /*1cc0*/  IMAD.MOV.U32 R45, RZ, RZ, R43 ;  /* 0x000000ffff2d7224 */ /* 0x000fe400078e002b */
[----:B------:R-:W-:Y:S02]  /*1cd0*/  IMAD R27, R6, R8, R27 ;  /* 0x00000008061b7224 */ /* 0x000fe400078e021b */
[----:B------:R-:W-:Y:S01]  /*1ce0*/  @!P0 IMAD.MOV R45, RZ, RZ, -R45 ;  /* 0x000000ffff2d8224 */ /* 0x000fe200078e0a2d */
[----:B------:R-:W-:Y:S01]  /*1cf0*/  ISETP.GE.AND P0, PT, R16, RZ, PT ;  /* 0x000000ff1000720c */ /* 0x000fe20003f06270 */
[----:B------:R-:W-:-:S02]  /*1d00*/  VIADD R24, R14, 0x3c ;  /* 0x0000003c0e187836 */ /* 0x000fc40000000000 */
[--C-:B------:R-:W-:Y:S01]  /*1d10*/  @!P4 IMAD.IADD R69, R69, 0x1, -R6.reuse ;  /* 0x000000014545c824 */ /* 0x100fe200078e0a06 */
[----:B------:R-:W-:Y:S01]  /*1d20*/  ISETP.GT.U32.AND P4, PT, R6, R27, PT ;  /* 0x0000001b0600720c */ /* 0x000fe20003f84070 */
[----:B------:R-:W-:Y:S01]  /*1d30*/  VIADD R10, R14, 0x1c ;  /* 0x0000001c0e0a7836 */ /* 0x000fe20000000000 */
[----:B------:R-:W-:Y:S01]  /*1d40*/  IABS R43, R24 ;  /* 0x00000018002b7213 */ /* 0x000fe20000000000 */
[----:B------:R-:W-:Y:S01]  /*1d50*/  @!P1 IMAD.IADD R11, R11, 0x1, -R6 ;  /* 0x000000010b0b9824 */ /* 0x000fe200078e0a06 */
[C---:B------:R-:W-:Y:S01]  /*1d60*/  ISETP.GT.U32.AND P1, PT, R6.reuse, R65, PT ;  /* 0x000000410600720c */ /* 0x040fe20003f24070 */
[----:B------:R-:W-:Y:S01]  /*1d70*/  @!P2 IMAD.MOV R59, RZ, RZ, -R59 ;  /* 0x000000ffff3ba224 */ /* 0x000fe200078e0a3b */
[----:B------:R-:W-:Y:S01]  /*1d80*/  IABS R16, R10 ;  /* 0x0000000a00107213 */ /* 0x000fe20000000000 */
[----:B------:R-:W-:Y:S01]  /*1d90*/  IMAD.HI.U32 R8, R9, R43, RZ ;  /* 0x0000002b09087227 */ /* 0x000fe200078e00ff */
[----:B------:R-:W-:-:S03]  /*1da0*/  ISETP.GT.U32.AND P2, PT, R6, R11, PT ;  /* 0x0000000b0600720c */ /* 0x000fc60003f44070 */
[----:B------:R-:W-:Y:S02]  /*1db0*/  IMAD.MOV R12, RZ, RZ, -R8 ;  /* 0x000000ffff0c7224 */ /* 0x000fe400078e0a08 */
[----:B------:R-:W-:Y:S02]  /*1dc0*/  @!P4 IMAD.IADD R27, R27, 0x1, -R6 ;  /* 0x000000011b1bc824 */ /* 0x000fe400078e0a06 */
[----:B------:R-:W-:Y:S01]  /*1dd0*/  @!P0 IMAD.MOV R57, RZ, RZ, -R57 ;  /* 0x000000ffff398224 */ /* 0x000fe200078e0a39 */
[C---:B------:R-:W-:Y:S01]  /*1de0*/  ISETP.GT.U32.AND P0, PT, R6.reuse, R69, PT ;  /* 0x000000450600720c */ /* 0x040fe20003f04070 */
[----:B------:R-:W-:Y:S01]  /*1df0*/  IMAD.HI.U32 R14, R9, R73, RZ ;  /* 0x00000049090e7227 */ /* 0x000fe200078e00ff */
[----:B------:R-:W-:-:S03]  /*1e00*/  ISETP.GT.U32.AND P4, PT, R6, R27, PT ;  /* 0x0000001b0600720c */ /* 0x000fc60003f84070 */
[----:B------:R-:W-:-:S04]  /*1e10*/  IMAD.HI.U32 R8, R9, R16, RZ ;  /* 0x0000001009087227 */ /* 0x000fc800078e00ff */
[----:B------:R-:W-:Y:S01]  /*1e20*/  @!P5 IMAD.MOV R53, RZ, RZ, -R53 ;  /* 0x000000ffff35d224 */ /* 0x000fe200078e0a35 */
[C---:B------:R-:W-:Y:S01]  /*1e30*/  ISETP.GT.U32.AND P5, PT, R6.reuse, R67, PT ;  /* 0x000000430600720c */ /* 0x040fe20003fa4070 */
[----:B------:R-:W-:Y:S02]  /*1e40*/  IMAD R43, R6, R12, R43 ;  /* 0x0000000c062b7224 */ /* 0x000fe400078e022b */
[----:B------:R-:W-:-:S04]  /*1e50*/  IMAD.HI.U32 R12, R9, R71, RZ ;  /* 0x00000047090c7227 */ /* 0x000fc800078e00ff */
[----:B------:R-:W-:Y:S02]  /*1e60*/  IMAD.MOV R14, RZ, RZ, -R14 ;  /* 0x000000ffff0e7224 */ /* 0x000fe400078e0a0e */
[----:B------:R-:W-:Y:S02]  /*1e70*/  IMAD.MOV R9, RZ, RZ, -R8 ;  /* 0x000000ffff097224 */ /* 0x000fe400078e0a08 */
[----:B------:R-:W-:Y:S01]  /*1e80*/  @!P1 IMAD.IADD R65, R65, 0x1, -R6 ;  /* 0x0000000141419824 */ /* 0x000fe200078e0a06 */
[C---:B------:R-:W-:Y:S01]  /*1e90*/  ISETP.GT.U32.AND P1, PT, R6.reuse, R43, PT ;  /* 0x0000002b0600720c */ /* 0x040fe20003f24070 */
[C---:B------:R-:W-:Y:S02]  /*1ea0*/  IMAD R73, R6.reuse, R14, R73 ;  /* 0x0000000e06497224 */ /* 0x040fe400078e0249 */
[----:B------:R-:W-:Y:S02]  /*1eb0*/  IMAD R9, R6, R9, R16 ;  /* 0x0000000906097224 */ /* 0x000fe400078e0210 */
[----:B------:R-:W-:-:S02]  /*1ec0*/  IMAD.MOV R12, RZ, RZ, -R12 ;  /* 0x000000ffff0c7224 */ /* 0x000fc400078e0a0c */
[--C-:B------:R-:W-:Y:S01]  /*1ed0*/  @!P2 IMAD.IADD R11, R11, 0x1, -R6.reuse ;  /* 0x000000010b0ba824 */ /* 0x100fe200078e0a06 */
[C---:B------:R-:W-:Y:S01]  /*1ee0*/  ISETP.GT.U32.AND P2, PT, R6.reuse, R73, PT ;  /* 0x000000490600720c */ /* 0x040fe20003f44070 */
[C---:B------:R-:W-:Y:S02]  /*1ef0*/  IMAD R71, R6.reuse, R12, R71 ;  /* 0x0000000c06477224 */ /* 0x040fe400078e0247 */
[--C-:B------:R-:W-:Y:S01]  /*1f00*/  @!P0 IMAD.IADD R69, R69, 0x1, -R6.reuse ;  /* 0x0000000145458824 */ /* 0x100fe200078e0a06 */
[----:B------:R-:W-:Y:S01]  /*1f10*/  ISETP.GT.U32.AND P0, PT, R6, R9, PT ;  /* 0x000000090600720c */ /* 0x000fe20003f04070 */
[--C-:B------:R-:W-:Y:S01]  /*1f20*/  @!P5 IMAD.IADD R67, R67, 0x1, -R6.reuse ;  /* 0x000000014343d824 */ /* 0x100fe200078e0a06 */
[----:B------:R-:W-:Y:S01]  /*1f30*/  ISETP.GE.AND P5, PT, R26, RZ, PT ;  /* 0x000000ff1a00720c */ /* 0x000fe20003fa6270 */
[--C-:B------:R-:W-:Y:S01]  /*1f40*/  @!P4 IMAD.IADD R27, R27, 0x1, -R6.reuse ;  /* 0x000000011b1bc824 */ /* 0x100fe200078e0a06 */
[----:B------:R-:W-:Y:S01]  /*1f50*/  ISETP.GT.U32.AND P4, PT, R6, R71, PT ;  /* 0x000000470600720c */ /* 0x000fe20003f84070 */
[----:B------:R-:W-:Y:S01]  /*1f60*/  @!P1 IMAD.IADD R43, R43, 0x1, -R6 ;  /* 0x000000012b2b9824 */ /* 0x000fe200078e0a06 */
[----:B------:R-:W-:Y:S01]  /*1f70*/  ISETP.GE.AND P1, PT, R28, RZ, PT ;  /* 0x000000ff1c00720c */ /* 0x000fe20003f26270 */
[----:B------:R-:W-:-:S02]  /*1f80*/  @!P6 IMAD.MOV R61, RZ, RZ, -R61 ;  /* 0x000000ffff3de224 */ /* 0x000fc400078e0a3d */
[--C-:B------:R-:W-:Y:S01]  /*1f90*/  @!P2 IMAD.IADD R73, R73, 0x1, -R6.reuse ;  /* 0x000000014949a824 */ /* 0x100fe200078e0a06 */
[----:B------:R-:W-:Y:S01]  /*1fa0*/  ISETP.GT.U32.AND P6, PT, R6, R43, PT ;  /* 0x0000002b0600720c */ /* 0x000fe20003fc4070 */
[----:B------:R-:W-:Y:S01]  /*1fb0*/  @!P3 IMAD.MOV R63, RZ, RZ, -R63 ;  /* 0x000000ffff3fb224 */ /* 0x000fe200078e0a3f */
[----:B------:R-:W-:Y:S01]  /*1fc0*/  LOP3.LUT P2, RZ, R0, 0x40, RZ, 0xc0, !PT ;  /* 0x0000004000ff7812 */ /* 0x000fe2000784c0ff */
[--C-:B------:R-:W-:Y:S01]  /*1fd0*/  @!P0 IMAD.IADD R9, R9, 0x1, -R6.reuse ;  /* 0x0000000109098824 */ /* 0x100fe200078e0a06 */
[----:B------:R-:W-:Y:S01]  /*1fe0*/  ISETP.GE.AND P0, PT, R30, RZ, PT ;  /* 0x000000ff1e00720c */ /* 0x000fe20003f06270 */
[----:B------:R-:W-:Y:S01]  /*1ff0*/  @!P5 IMAD.MOV R65, RZ, RZ, -R65 ;  /* 0x000000ffff41d224 */ /* 0x000fe200078e0a41 */
[C---:B------:R-:W-:Y:S01]  /*2000*/  ISETP.GT.U32.AND P5, PT, R6.reuse, R73, PT ;  /* 0x000000490600720c */ /* 0x040fe20003fa4070 */
[--C-:B------:R-:W-:Y:S01]  /*2010*/  @!P4 IMAD.IADD R71, R71, 0x1, -R6.reuse ;  /* 0x000000014747c824 */ /* 0x100fe200078e0a06 */
[C---:B------:R-:W-:Y:S01]  /*2020*/  ISETP.GT.U32.AND P4, PT, R6.reuse, R9, PT ;  /* 0x000000090600720c */ /* 0x040fe20003f84070 */
[----:B------:R-:W-:Y:S01]  /*2030*/  @!P1 IMAD.MOV R67, RZ, RZ, -R67 ;  /* 0x000000ffff439224 */ /* 0x000fe200078e0a43 */
[----:B------:R-:W-:Y:S01]  /*2040*/  SEL R8, RZ, 0x90, !P2 ;  /* 0x00000090ff087807 */ /* 0x000fe20005000000 */
[----:B------:R-:W-:Y:S01]  /*2050*/  IMAD R7, R7, UR4, RZ ;  /* 0x0000000407077c24 */ /* 0x000fe2000f8e02ff */
[----:B------:R-:W-:Y:S01]  /*2060*/  ISETP.GT.U32.AND P1, PT, R6, R71, PT ;  /* 0x000000470600720c */ /* 0x000fe20003f24070 */
[--C-:B------:R-:W-:Y:S01]  /*2070*/  @!P6 IMAD.IADD R43, R43, 0x1, -R6.reuse ;  /* 0x000000012b2be824 */ /* 0x100fe200078e0a06 */
[----:B------:R-:W-:Y:S01]  /*2080*/  ISETP.GE.AND P3, PT, R20, RZ, PT ;  /* 0x000000ff1400720c */ /* 0x000fe20003f66270 */
[----:B------:R-:W-:Y:S01]  /*2090*/  UIADD3 UR4, UR12, 0x2000, URZ ;  /* 0x000020000c047890 */ /* 0x000fe2000fffe03f */
[----:B------:R-:W-:Y:S01]  /*20a0*/  ISETP.GE.AND P6, PT, R22, RZ, PT ;  /* 0x000000ff1600720c */ /* 0x000fe20003fc6270 */
[----:B------:R-:W-:Y:S01]  /*20b0*/  @!P0 IMAD.MOV R69, RZ, RZ, -R69 ;  /* 0x000000ffff458224 */ /* 0x000fe200078e0a45 */
[----:B------:R-:W-:Y:S01]  /*20c0*/  ISETP.GE.AND P0, PT, R10, RZ, PT ;  /* 0x000000ff0a00720c */ /* 0x000fe20003f06270 */
[--C-:B------:R-:W-:Y:S01]  /*20d0*/  @!P5 IMAD.IADD R73, R73, 0x1, -R6.reuse ;  /* 0x000000014949d824 */ /* 0x100fe200078e0a06 */
[----:B------:R-:W-:Y:S01]  /*20e0*/  ISETP.GE.AND P2, PT, R24, RZ, PT ;  /* 0x000000ff1800720c */ /* 0x000fe20003f46270 */
[--C-:B------:R-:W-:Y:S01]  /*20f0*/  @!P4 IMAD.IADD R9, R9, 0x1, -R6.reuse ;  /* 0x000000010909c824 */ /* 0x100fe200078e0a06 */
[----:B------:R-:W-:Y:S01]  /*2100*/  ISETP.GE.AND P5, PT, R32, RZ, PT ;  /* 0x000000ff2000720c */ /* 0x000fe20003fa6270 */
[----:B------:R-:W-:Y:S01]  /*2110*/  USHF.R.U32.HI UR4, URZ, 0x4, UR4 ;  /* 0x000000043f047899 */ /* 0x000fe20008011604 */
[----:B------:R-:W-:Y:S01]  /*2120*/  ISETP.GE.AND P4, PT, R18, RZ, PT ;  /* 0x000000ff1200720c */ /* 0x000fe20003f86270 */
[----:B------:R-:W-:Y:S01]  /*2130*/  @!P1 IMAD.IADD R71, R71, 0x1, -R6 ;  /* 0x0000000147479824 */ /* 0x000fe200078e0a06 */
[----:B------:R-:W-:Y:S01]  /*2140*/  ISETP.NE.AND P1, PT, R55, RZ, PT ;  /* 0x000000ff3700720c */ /* 0x000fe20003f25270 */
[----:B------:R-:W-:Y:S01]  /*2150*/  @!P3 IMAD.MOV R11, RZ, RZ, -R11 ;  /* 0x000000ffff0bb224 */ /* 0x000fe200078e0a0b */
[----:B------:R-:W-:Y:S01]  /*2160*/  LOP3.LUT R6, RZ, R55, RZ, 0x33, !PT ;  /* 0x00000037ff067212 */ /* 0x000fe200078e33ff */
[----:B------:R-:W-:Y:S01]  /*2170*/  @!P6 IMAD.MOV R27, RZ, RZ, -R27 ;  /* 0x000000ffff1be224 */ /* 0x000fe200078e0a1b */
[----:B------:R-:W-:Y:S01]  /*2180*/  LOP3.LUT R5, R8, R5, RZ, 0x3c, !PT ;  /* 0x0000000508057212 */ /* 0x000fe200078e3cff */
[----:B------:R-:W-:Y:S01]  /*2190*/  @!P0 IMAD.MOV R9, RZ, RZ, -R9 ;  /* 0x000000ffff098224 */ /* 0x000fe200078e0a09 */
[C---:B------:R-:W-:Y:S01]  /*21a0*/  SEL R17, R6.reuse, R17, !P1 ;  /* 0x0000001106117207 */ /* 0x040fe20004800000 */
[----:B------:R-:W-:Y:S01]  /*21b0*/  @!P2 IMAD.MOV R43, RZ, RZ, -R43 ;  /* 0x000000ffff2ba224 */ /* 0x000fe200078e0a2b */
[C---:B------:R-:W-:Y:S01]  /*21c0*/  LEA R134, P0, R7.reuse, UR6, 0x1 ;  /* 0x0000000607867c11 */ /* 0x040fe2000f8008ff */
[----:B------:R-:W-:Y:S01]  /*21d0*/  @!P5 IMAD.MOV R71, RZ, RZ, -R71 ;  /* 0x000000ffff47d224 */ /* 0x000fe200078e0a47 */
[C---:B------:R-:W-:Y:S01]  /*21e0*/  SEL R31, R6.reuse, R31, !P1 ;  /* 0x0000001f061f7207 */ /* 0x040fe20004800000 */
[----:B------:R-:W-:Y:S01]  /*21f0*/  @!P4 IMAD.MOV R73, RZ, RZ, -R73 ;  /* 0x000000ffff49c224 */ /* 0x000fe200078e0a49 */
[----:B------:R-:W-:Y:S01]  /*2200*/  LEA.HI.X.SX32 R135, R7, UR7, 0x1, P0 ;  /* 0x0000000707877c11 */ /* 0x000fe200080f0eff */
[----:B------:R-:W-:Y:S01]  /*2210*/  IMAD R17, R17, UR5, RZ ;  /* 0x0000000511117c24 */ /* 0x000fe2000f8e02ff */
[C---:B------:R-:W-:Y:S01]  /*2220*/  SEL R11, R6.reuse, R11, !P1 ;  /* 0x0000000b060b7207 */ /* 0x040fe20004800000 */
[----:B------:R-:W-:Y:S01]  /*2230*/  ULDC.64 UR6, c[0x0][0x218] ;  /* 0x0000860000067ab9 */ /* 0x000fe20000000a00 */
[C---:B------:R-:W-:Y:S01]  /*2240*/  SEL R13, R6.reuse, R13, !P1 ;  /* 0x0000000d060d7207 */ /* 0x040fe20004800000 */
[----:B------:R-:W-:Y:S01]  /*2250*/  IMAD R31, R31, UR5, RZ ;  /* 0x000000051f1f7c24 */ /* 0x000fe2000f8e02ff */
        /* <DEDUP_REMOVED lines=54> */
[----:B------:R-:W-:Y:S01]  /*25c0*/  SEL R6, R6, R73, !P1 ;  /* 0x0000004906067207 */ /* 0x000fe20004800000 */
[----:B------:R-:W-:Y:S01]  /*25d0*/  IMAD R69, R69, UR5, RZ ;  /* 0x0000000545457c24 */ /* 0x000fe2000f8e02ff */
[----:B------:R-:W-:Y:S01]  /*25e0*/  LEA R190, P1, R17, UR6, 0x1 ;  /* 0x0000000611be7c11 */ /* 0x000fe2000f8208ff */
[----:B------:R-:W-:Y:S01]  /*25f0*/  IMAD R71, R71, UR5, RZ ;  /* 0x0000000547477c24 */ /* 0x000fe2000f8e02ff */
[----:B------:R-:W-:Y:S01]  /*2600*/  LEA R198, P4, R11, UR6, 0x1 ;  /* 0x000000060bc67c11 */ /* 0x000fe2000f8808ff */
[----:B------:R-:W-:Y:S01]  /*2610*/  IMAD R6, R6, UR5, RZ ;  /* 0x0000000506067c24 */ /* 0x000fe2000f8e02ff */
[----:B------:R-:W-:Y:S01]  /*2620*/  LEA.HI.X.SX32 R191, R17, UR7, 0x1, P1 ;  /* 0x0000000711bf7c11 */ /* 0x000fe200088f0eff */
[----:B------:R-:W-:Y:S01]  /*2630*/  IMAD.SHL.U32 R10, R90, 0x20, RZ ;  /* 0x000000205a0a7824 */ /* 0x000fe200078e00ff */
[----:B------:R-:W-:Y:S01]  /*2640*/  LEA R182, P1, R31, UR6, 0x1 ;  /* 0x000000061fb67c11 */ /* 0x000fe2000f8208ff */
[-C--:B------:R-:W-:Y:S01]  /*2650*/  IMAD R14, R96, R90.reuse, RZ ;  /* 0x0000005a600e7224 */ /* 0x080fe200078e02ff */
[----:B------:R-:W-:Y:S01]  /*2660*/  LEA R186, P3, R13, UR6, 0x1 ;  /* 0x000000060dba7c11 */ /* 0x000fe2000f8608ff */
[-C--:B------:R-:W-:Y:S01]  /*2670*/  IMAD R16, R99, R90.reuse, RZ ;  /* 0x0000005a63107224 */ /* 0x080fe200078e02ff */
[----:B------:R-:W-:Y:S01]  /*2680*/  LEA.HI.X.SX32 R185, R31, UR7, 0x1, P1 ;  /* 0x000000071fb97c11 */ /* 0x000fe200088f0eff */
[-C--:B------:R-:W-:Y:S01]  /*2690*/  IMAD R17, R100, R90.reuse, RZ ;  /* 0x0000005a64117224 */ /* 0x080fe200078e02ff */
[----:B------:R-:W-:Y:S01]  /*26a0*/  LEA R170, P1, R45, UR6, 0x1 ;  /* 0x000000062daa7c11 */ /* 0x000fe2000f8208ff */
[-C--:B------:R-:W-:Y:S01]  /*26b0*/  IMAD R20, R103, R90.reuse, RZ ;  /* 0x0000005a67147224 */ /* 0x080fe200078e02ff */
[----:B------:R-:W-:Y:S01]  /*26c0*/  LEA R202, P2, R15, UR6, 0x1 ;  /* 0x000000060fca7c11 */ /* 0x000fe2000f8408ff */
[----:B------:R-:W-:Y:S01]  /*26d0*/  IMAD R22, R109, R90, RZ ;  /* 0x0000005a6d167224 */ /* 0x000fe200078e02ff */
[----:B------:R-:W-:Y:S01]  /*26e0*/  LEA.HI.X.SX32 R171, R45, UR7, 0x1, P1 ;  /* 0x000000072dab7c11 */ /* 0x000fe200088f0eff */
[----:B------:R-:W-:Y:S01]  /*26f0*/  USGXT.U32 UR4, UR4, 0xe ;  /* 0x0000000e0404789a */ /* 0x000fe20008000000 */
[----:B------:R-:W-:-:S02]  /*2700*/  LEA R122, P1, R9, UR6, 0x1 ;  /* 0x00000006097a7c11 */ /* 0x000fc4000f8208ff */
[----:B------:R-:W-:Y:S02]  /*2710*/  CS2R R30, SRZ ;  /* 0x00000000001e7805 */ /* 0x000fe4000001ff00 */
[----:B------:R-:W-:Y:S01]  /*2720*/  LEA.HI.X.SX32 R199, R11, UR7, 0x1, P4 ;  /* 0x000000070bc77c11 */ /* 0x000fe2000a0f0eff */
[-C--:B------:R-:W-:Y:S01]  /*2730*/  IMAD R11, R98, R90.reuse, RZ ;  /* 0x0000005a620b7224 */ /* 0x080fe200078e02ff */
[----:B------:R-:W-:Y:S02]  /*2740*/  LEA.HI.X.SX32 R165, R9, UR7, 0x1, P1 ;  /* 0x0000000709a57c11 */ /* 0x000fe400088f0eff */
[----:B------:R-:W-:Y:S01]  /*2750*/  CS2R R44, SRZ ;  /* 0x00000000002c7805 */ /* 0x000fe2000001ff00 */
[----:B------:R-:W0:Y:S01]  /*2760*/  LDC R9, c[0x0][0x23c] ;  /* 0x00008f00ff097b82 */ /* 0x000e220000000800 */
[----:B------:R-:W-:Y:S01]  /*2770*/  LEA.HI.X.SX32 R187, R13, UR7, 0x1, P3 ;  /* 0x000000070dbb7c11 */ /* 0x000fe200098f0eff */
[-C--:B------:R-:W-:Y:S01]  /*2780*/  IMAD R13, R95, R90.reuse, RZ ;  /* 0x0000005a5f0d7224 */ /* 0x080fe200078e02ff */
[----:B------:R-:W-:Y:S01]  /*2790*/  LEA.HI.X.SX32 R127, R15, UR7, 0x1, P2 ;  /* 0x000000070f7f7c11 */ /* 0x000fe200090f0eff */
[----:B------:R-:W-:Y:S01]  /*27a0*/  IMAD R15, R2, R90, RZ ;  /* 0x0000005a020f7224 */ /* 0x000fe200078e02ff */
[----:B------:R-:W-:-:S02]  /*27b0*/  LEA R196, P0, R19, UR6, 0x1 ;  /* 0x0000000613c47c11 */ /* 0x000fc4000f8008ff */
[----:B------:R-:W-:Y:S02]  /*27c0*/  CS2R R54, SRZ ;  /* 0x0000000000367805 */ /* 0x000fe4000001ff00 */
[----:B------:R-:W-:Y:S02]  /*27d0*/  LEA R188, P6, R21, UR6, 0x1 ;  /* 0x0000000615bc7c11 */ /* 0x000fe4000f8c08ff */
[----:B------:R-:W-:Y:S02]  /*27e0*/  CS2R R72, SRZ ;  /* 0x0000000000487805 */ /* 0x000fe4000001ff00 */
[----:B------:R-:W-:Y:S01]  /*27f0*/  LEA R204, P5, R23, UR6, 0x1 ;  /* 0x0000000617cc7c11 */ /* 0x000fe2000f8a08ff */
[----:B------:R-:W-:Y:S01]  /*2800*/  UMOV UR5, URZ ;  /* 0x0000003f00057c82 */ /* 0x000fe20008000000 */
[----:B------:R-:W-:Y:S01]  /*2810*/  LEA R194, P4, R25, UR6, 0x1 ;  /* 0x0000000619c27c11 */ /* 0x000fe2000f8808ff */
[----:B------:R-:W-:Y:S01]  /*2820*/  UIADD3.64 UR8, UR4, UR8, URZ ;  /* 0x0000000804087297 */ /* 0x000fe2000fffe03f */
[----:B------:R-:W-:-:S02]  /*2830*/  LEA R200, P3, R27, UR6, 0x1 ;  /* 0x000000061bc87c11 */ /* 0x000fc4000f8608ff */
[----:B------:R-:W-:Y:S02]  /*2840*/  LEA R192, P2, R29, UR6, 0x1 ;  /* 0x000000061dc07c11 */ /* 0x000fe4000f8408ff */
[----:B------:R-:W-:Y:S01]  /*2850*/  LEA.HI.X.SX32 R197, R19, UR7, 0x1, P0 ;  /* 0x0000000713c57c11 */ /* 0x000fe200080f0eff */
[-C--:B------:R-:W-:Y:S01]  /*2860*/  IMAD R19, R97, R90.reuse, RZ ;  /* 0x0000005a61137224 */ /* 0x080fe200078e02ff */
[----:B------:R-:W-:Y:S02]  /*2870*/  LEA.HI.X.SX32 R189, R21, UR7, 0x1, P6 ;  /* 0x0000000715bd7c11 */ /* 0x000fe4000b0f0eff */
[----:B------:R-:W-:Y:S01]  /*2880*/  LEA.HI.X.SX32 R129, R23, UR7, 0x1, P5 ;  /* 0x0000000717817c11 */ /* 0x000fe2000a8f0eff */
[----:B------:R-:W-:Y:S01]  /*2890*/  IMAD R23, R102, R90, RZ ;  /* 0x0000005a66177224 */ /* 0x000fe200078e02ff */
[----:B------:R-:W-:Y:S01]  /*28a0*/  LEA.HI.X.SX32 R195, R25, UR7, 0x1, P4 ;  /* 0x0000000719c37c11 */ /* 0x000fe2000a0f0eff */
[----:B0-----:R-:W-:Y:S01]  /*28b0*/  IMAD.SHL.U32 R8, R9, 0x20, RZ ;  /* 0x0000002009087824 */ /* 0x001fe200078e00ff */
[----:B------:R-:W-:-:S02]  /*28c0*/  LEA.HI.X.SX32 R201, R27, UR7, 0x1, P3 ;  /* 0x000000071bc97c11 */ /* 0x000fc400098f0eff */
[----:B------:R-:W-:Y:S02]  /*28d0*/  CS2R R24, SRZ ;  /* 0x0000000000187805 */ /* 0x000fe4000001ff00 */
[----:B------:R-:W-:Y:S02]  /*28e0*/  LEA.HI.X.SX32 R193, R29, UR7, 0x1, P2 ;  /* 0x000000071dc17c11 */ /* 0x000fe400090f0eff */
[----:B------:R-:W-:Y:S02]  /*28f0*/  CS2R R26, SRZ ;  /* 0x00000000001a7805 */ /* 0x000fe4000001ff00 */
[----:B------:R-:W-:Y:S02]  /*2900*/  LEA R184, P0, R33, UR6, 0x1 ;  /* 0x0000000621b87c11 */ /* 0x000fe4000f8008ff */
[----:B------:R-:W-:Y:S02]  /*2910*/  CS2R R28, SRZ ;  /* 0x00000000001c7805 */ /* 0x000fe4000001ff00 */
[----:B------:R-:W-:Y:S01]  /*2920*/  LEA R180, P6, R35, UR6, 0x1 ;  /* 0x0000000623b47c11 */ /* 0x000fe2000f8c08ff */
[----:B------:R-:W-:Y:S01]  /*2930*/  IMAD R9, R104, R9, RZ ;  /* 0x0000000968097224 */ /* 0x000fe200078e02ff */
[----:B------:R-:W-:-:S02]  /*2940*/  LEA R178, P5, R37, UR6, 0x1 ;  /* 0x0000000625b27c11 */ /* 0x000fc4000f8a08ff */
[----:B------:R-:W-:Y:S02]  /*2950*/  LEA R176, P4, R39, UR6, 0x1 ;  /* 0x0000000627b07c11 */ /* 0x000fe4000f8808ff */
[----:B------:R-:W-:Y:S02]  /*2960*/  LEA R174, P3, R41, UR6, 0x1 ;  /* 0x0000000629ae7c11 */ /* 0x000fe4000f8608ff */
[----:B------:R-:W-:Y:S02]  /*2970*/  LEA R168, P2, R43, UR6, 0x1 ;  /* 0x000000062ba87c11 */ /* 0x000fe4000f8408ff */
[----:B------:R-:W-:Y:S02]  /*2980*/  LEA.HI.X.SX32 R183, R33, UR7, 0x1, P0 ;  /* 0x0000000721b77c11 */ /* 0x000fe400080f0eff */
[----:B------:R-:W-:Y:S02]  /*2990*/  CS2R R32, SRZ ;  /* 0x0000000000207805 */ /* 0x000fe4000001ff00 */
[----:B------:R-:W-:-:S02]  /*29a0*/  LEA.HI.X.SX32 R181, R35, UR7, 0x1, P6 ;  /* 0x0000000723b57c11 */ /* 0x000fc4000b0f0eff */
[----:B------:R-:W-:Y:S02]  /*29b0*/  CS2R R34, SRZ ;  /* 0x0000000000227805 */ /* 0x000fe4000001ff00 */
[----:B------:R-:W-:Y:S02]  /*29c0*/  LEA.HI.X.SX32 R179, R37, UR7, 0x1, P5 ;  /* 0x0000000725b37c11 */ /* 0x000fe4000a8f0eff */
[----:B------:R-:W-:Y:S02]  /*29d0*/  CS2R R36, SRZ ;  /* 0x0000000000247805 */ /* 0x000fe4000001ff00 */
[----:B------:R-:W-:Y:S02]  /*29e0*/  LEA.HI.X.SX32 R177, R39, UR7, 0x1, P4 ;  /* 0x0000000727b17c11 */ /* 0x000fe4000a0f0eff */
[----:B------:R-:W-:Y:S02]  /*29f0*/  CS2R R38, SRZ ;  /* 0x0000000000267805 */ /* 0x000fe4000001ff00 */
[----:B------:R-:W-:-:S02]  /*2a00*/  LEA.HI.X.SX32 R175, R41, UR7, 0x1, P3 ;  /* 0x0000000729af7c11 */ /* 0x000fc400098f0eff */
[----:B------:R-:W-:Y:S02]  /*2a10*/  CS2R R40, SRZ ;  /* 0x0000000000287805 */ /* 0x000fe4000001ff00 */
[----:B------:R-:W-:Y:S02]  /*2a20*/  LEA.HI.X.SX32 R169, R43, UR7, 0x1, P2 ;  /* 0x000000072ba97c11 */ /* 0x000fe400090f0eff */
[----:B------:R-:W-:Y:S02]  /*2a30*/  CS2R R42, SRZ ;  /* 0x00000000002a7805 */ /* 0x000fe4000001ff00 */
[----:B------:R-:W-:Y:S02]  /*2a40*/  LEA R172, P0, R47, UR6, 0x1 ;  /* 0x000000062fac7c11 */ /* 0x000fe4000f8008ff */
[----:B------:R-:W-:Y:S02]  /*2a50*/  LEA R166, P6, R49, UR6, 0x1 ;  /* 0x0000000631a67c11 */ /* 0x000fe4000f8c08ff */
[----:B------:R-:W-:-:S02]  /*2a60*/  LEA R158, P5, R51, UR6, 0x1 ;  /* 0x00000006339e7c11 */ /* 0x000fc4000f8a08ff */
[----:B------:R-:W-:Y:S02]  /*2a70*/  LEA R156, P4, R53, UR6, 0x1 ;  /* 0x00000006359c7c11 */ /* 0x000fe4000f8808ff */
[----:B------:R-:W-:Y:S02]  /*2a80*/  LEA R160, P3, R57, UR6, 0x1 ;  /* 0x0000000639a07c11 */ /* 0x000fe4000f8608ff */
[----:B------:R-:W-:Y:S02]  /*2a90*/  LEA R124, P2, R59, UR6, 0x1 ;  /* 0x000000063b7c7c11 */ /* 0x000fe4000f8408ff */
[----:B------:R-:W-:Y:S02]  /*2aa0*/  LEA R111, P1, R6, UR6, 0x1 ;  /* 0x00000006066f7c11 */ /* 0x000fe4000f8208ff */
[----:B------:R-:W-:Y:S02]  /*2ab0*/  LEA.HI.X.SX32 R173, R47, UR7, 0x1, P0 ;  /* 0x000000072fad7c11 */ /* 0x000fe400080f0eff */
[----:B------:R-:W-:-:S02]  /*2ac0*/  CS2R R46, SRZ ;  /* 0x00000000002e7805 */ /* 0x000fc4000001ff00 */
[----:B------:R-:W-:Y:S02]  /*2ad0*/  LEA.HI.X.SX32 R167, R49, UR7, 0x1, P6 ;  /* 0x0000000731a77c11 */ /* 0x000fe4000b0f0eff */
[----:B------:R-:W-:Y:S02]  /*2ae0*/  CS2R R48, SRZ ;  /* 0x0000000000307805 */ /* 0x000fe4000001ff00 */
[----:B------:R-:W-:Y:S02]  /*2af0*/  LEA.HI.X.SX32 R159, R51, UR7, 0x1, P5 ;  /* 0x00000007339f7c11 */ /* 0x000fe4000a8f0eff */
[----:B------:R-:W-:Y:S02]  /*2b00*/  CS2R R50, SRZ ;  /* 0x0000000000327805 */ /* 0x000fe4000001ff00 */
[----:B------:R-:W-:Y:S02]  /*2b10*/  LEA.HI.X.SX32 R157, R53, UR7, 0x1, P4 ;  /* 0x00000007359d7c11 */ /* 0x000fe4000a0f0eff */
[----:B------:R-:W-:-:S02]  /*2b20*/  CS2R R52, SRZ ;  /* 0x0000000000347805 */ /* 0x000fc4000001ff00 */
[----:B------:R-:W-:Y:S02]  /*2b30*/  LEA.HI.X.SX32 R161, R57, UR7, 0x1, P3 ;  /* 0x0000000739a17c11 */ /* 0x000fe400098f0eff */
[----:B------:R-:W-:Y:S02]  /*2b40*/  CS2R R56, SRZ ;  /* 0x0000000000387805 */ /* 0x000fe4000001ff00 */
[----:B------:R-:W-:Y:S02]  /*2b50*/  LEA.HI.X.SX32 R163, R59, UR7, 0x1, P2 ;  /* 0x000000073ba37c11 */ /* 0x000fe400090f0eff */
[----:B------:R-:W-:Y:S02]  /*2b60*/  CS2R R58, SRZ ;  /* 0x00000000003a7805 */ /* 0x000fe4000001ff00 */
[----:B------:R-:W-:Y:S02]  /*2b70*/  LEA.HI.X.SX32 R150, R6, UR7, 0x1, P1 ;  /* 0x0000000706967c11 */ /* 0x000fe400088f0eff */
[----:B------:R-:W-:-:S02]  /*2b80*/  LEA R126, P0, R61, UR6, 0x1 ;  /* 0x000000063d7e7c11 */ /* 0x000fc4000f8008ff */
[----:B------:R-:W-:Y:S02]  /*2b90*/  LEA R128, P6, R63, UR6, 0x1 ;  /* 0x000000063f807c11 */ /* 0x000fe4000f8c08ff */
[----:B------:R-:W-:Y:S02]  /*2ba0*/  LEA R146, P5, R65, UR6, 0x1 ;  /* 0x0000000641927c11 */ /* 0x000fe4000f8a08ff */
[----:B------:R-:W-:Y:S02]  /*2bb0*/  LEA R148, P4, R67, UR6, 0x1 ;  /* 0x0000000643947c11 */ /* 0x000fe4000f8808ff */
[----:B------:R-:W-:Y:S02]  /*2bc0*/  LEA R144, P3, R69, UR6, 0x1 ;  /* 0x0000000645907c11 */ /* 0x000fe4000f8608ff */
[----:B------:R-:W-:Y:S01]  /*2bd0*/  LEA R152, P2, R71, UR6, 0x1 ;  /* 0x0000000647987c11 */ /* 0x000fe2000f8408ff */
[----:B------:R-:W-:Y:S01]  /*2be0*/  USHF.R.U32.HI UR6, URZ, 0x4, UR12 ;  /* 0x000000043f067899 */ /* 0x000fe2000801160c */
[----:B------:R-:W-:-:S02]  /*2bf0*/  LOP3.LUT R7, R2, 0xc, RZ, 0xfc, !PT ;  /* 0x0000000c02077812 */ /* 0x000fc400078efcff */
[----:B------:R-:W-:Y:S01]  /*2c00*/  LOP3.LUT R6, R2, 0x12, RZ, 0xfc, !PT ;  /* 0x0000001202067812 */ /* 0x000fe200078efcff */
[----:B------:R-:W-:Y:S01]  /*2c10*/  USGXT.U32 UR6, UR6, 0xe ;  /* 0x0000000e0606789a */ /* 0x000fe20008000000 */
[----:B------:R-:W-:Y:S01]  /*2c20*/  LEA.HI.X.SX32 R147, R61, UR7, 0x1, P0 ;  /* 0x000000073d937c11 */ /* 0x000fe200080f0eff */
[-C--:B------:R-:W-:Y:S01]  /*2c30*/  IMAD R21, R7, R90.reuse, RZ ;  /* 0x0000005a07157224 */ /* 0x080fe200078e02ff */
[----:B------:R-:W-:Y:S01]  /*2c40*/  LEA.HI.X.SX32 R149, R63, UR7, 0x1, P6 ;  /* 0x000000073f957c11 */ /* 0x000fe2000b0f0eff */
[----:B------:R-:W-:Y:S01]  /*2c50*/  IMAD R18, R6, R90, RZ ;  /* 0x0000005a06127224 */ /* 0x000fe200078e02ff */
        /* <DEDUP_REMOVED lines=8> */
[----:B------:R-:W-:-:S02]  /*2ce0*/  CS2R R68, SRZ ;  /* 0x0000000000447805 */ /* 0x000fc4000001ff00 */
[----:B------:R-:W-:Y:S01]  /*2cf0*/  CS2R R70, SRZ ;  /* 0x0000000000467805 */ /* 0x000fe2000001ff00 */
[----:B------:R-:W-:Y:S01]  /*2d00*/  IMAD R90, R105, R90, RZ ;  /* 0x0000005a695a7224 */ /* 0x000fe200078e02ff */
[C---:B------:R-:W-:Y:S01]  /*2d10*/  LOP3.LUT R93, R5.reuse, 0x20, RZ, 0x3c, !PT ;  /* 0x00000020055d7812 */ /* 0x040fe200078e3cff */
[----:B------:R-:W-:Y:S01]  /*2d20*/  UMOV UR7, URZ ;  /* 0x0000003f00077c82 */ /* 0x000fe20008000000 */
[C---:B------:R-:W-:Y:S01]  /*2d30*/  LOP3.LUT R92, R5.reuse, 0x40, RZ, 0x3c, !PT ;  /* 0x00000040055c7812 */ /* 0x040fe200078e3cff */
[----:B------:R-:W-:Y:S01]  /*2d40*/  UIADD3.64 UR10, UR6, -UR10, URZ ;  /* 0x8000000a060a7297 */ /* 0x000fe2000fffe03f */
[----:B------:R-:W-:-:S11]  /*2d50*/  LOP3.LUT R94, R5, 0x60, RZ, 0x3c, !PT ;  /* 0x00000060055e7812 */ /* 0x000fd600078e3cff */
.L_x_1:
[----:B------:R-:W-:Y:S01]  /*2d60*/  ISETP.GE.AND P1, PT, R105, UR13, PT ;  /* 0x0000000d69007c0c */ /* 0x000fe2000bf26270 */
[----:B------:R-:W-:Y:S01]  /*2d70*/  IMAD.WIDE R114, R90, 0x2, R134 ;  /* 0x000000025a727825 */ /* 0x000fe200078e0286 */
[----:B------:R-:W-:Y:S02]  /*2d80*/  PRMT R118, RZ, 0x7610, R118 ;  /* 0x00007610ff767816 */ /* 0x000fe40000000076 */
[----:B------:R-:W-:Y:S01]  /*2d90*/  ISETP.GE.AND P0, PT, R2, UR13, PT ;  /* 0x0000000d02007c0c */ /* 0x000fe2000bf06270 */
[----:B------:R-:W-:Y:S01]  /*2da0*/  IMAD.WIDE R112, R15, 0x2, R134 ;  /* 0x000000020f707825 */ /* 0x000fe200078e0286 */
[----:B------:R-:W-:Y:S02]  /*2db0*/  ISETP.GE.AND P2, PT, R106, UR13, PT ;  /* 0x0000000d6a007c0c */ /* 0x000fe4000bf46270 */
[----:B------:R-:W-:Y:S01]  /*2dc0*/  PRMT R110, RZ, 0x7610, R110 ;  /* 0x00007610ff6e7816 */ /* 0x000fe2000000006e */
[----:B------:R-:W-:Y:S01]  /*2dd0*/  IMAD.WIDE R130, R89, 0x2, R134 ;  /* 0x0000000259827825 */ /* 0x000fe200078e0286 */
[----:B------:R-:W-:-:S03]  /*2de0*/  PRMT R125, RZ, 0x7610, R125 ;  /* 0x00007610ff7d7816 */ /* 0x000fc6000000007d */
[----:B------:R-:W2:Y:S01]  /*2df0*/  @!P1 LDG.E.U16 R118, desc[UR14][R114.64] ;  /* 0x0000000e72769981 */ /* 0x000ea2000c1e1500 */
[----:B------:R-:W-:Y:S01]  /*2e00*/  ISETP.GE.AND P1, PT, R109, UR13, PT ;  /* 0x0000000d6d007c0c */ /* 0x000fe2000bf26270 */
[----:B------:R-:W-:Y:S01]  /*2e10*/  IMAD.WIDE R138, R22, 0x2, R134 ;  /* 0x00000002168a7825 */ /* 0x000fe200078e0286 */
[----:B------:R-:W-:Y:S01]  /*2e20*/  PRMT R12, RZ, 0x7610, R12 ;  /* 0x00007610ff0c7816 */ /* 0x000fe2000000000c */
[----:B------:R-:W3:Y:S01]  /*2e30*/  @!P0 LDG.E.U16 R110, desc[UR14][R112.64] ;  /* 0x0000000e706e8981 */ /* 0x000ee2000c1e1500 */
[----:B------:R-:W-:Y:S02]  /*2e40*/  ISETP.GE.AND P0, PT, R107, UR13, PT ;  /* 0x0000000d6b007c0c */ /* 0x000fe4000bf06270 */
[----:B------:R-:W-:Y:S01]  /*2e50*/  ISETP.GE.AND P3, PT, R108, UR13, PT ;  /* 0x0000000d6c007c0c */ /* 0x000fe2000bf66270 */
[----:B------:R0:W4:Y:S01]  /*2e60*/  @!P2 LDG.E.U16 R125, desc[UR14][R130.64] ;  /* 0x0000000e827da981 */ /* 0x000122000c1e1500 */
[----:B------:R-:W-:Y:S01]  /*2e70*/  ISETP.GE.AND P2, PT, R7, UR13, PT ;  /* 0x0000000d07007c0c */ /* 0x000fe2000bf46270 */
[----:B------:R-:W-:Y:S01]  /*2e80*/  IMAD.WIDE R136, R88, 0x2, R134 ;  /* 0x0000000258887825 */ /* 0x000fe200078e0286 */
[----:B------:R-:W-:-:S03]  /*2e90*/  PRMT R117, RZ, 0x7610, R117 ;  /* 0x00007610ff757816 */ /* 0x000fc60000000075 */
[----:B------:R-:W5:Y:S01]  /*2ea0*/  @!P1 LDG.E.U16 R12, desc[UR14][R138.64] ;  /* 0x0000000e8a0c9981 */ /* 0x000f62000c1e1500 */
[----:B------:R-:W-:Y:S02]  /*2eb0*/  ISETP.GE.AND P1, PT, R6, UR13, PT ;  /* 0x0000000d06007c0c */ /* 0x000fe4000bf26270 */
[----:B------:R-:W-:Y:S01]  /*2ec0*/  PRMT R123, RZ, 0x7610, R123 ;  /* 0x00007610ff7b7816 */ /* 0x000fe2000000007b */
[----:B0-----:R-:W-:Y:S01]  /*2ed0*/  IMAD.WIDE R130, R21, 0x2, R134 ;  /* 0x0000000215827825 */ /* 0x001fe200078e0286 */
[----:B------:R0:W4:Y:S01]  /*2ee0*/  @!P0 LDG.E.U16 R117, desc[UR14][R136.64] ;  /* 0x0000000e88758981 */ /* 0x000122000c1e1500 */
[----:B------:R-:W-:Y:S02]  /*2ef0*/  PRMT R222, RZ, 0x7610, R222 ;  /* 0x00007610ffde7816 */ /* 0x000fe400000000de */
[----:B------:R-:W-:Y:S01]  /*2f00*/  PRMT R112, RZ, 0x7610, R112 ;  /* 0x00007610ff707816 */ /* 0x000fe20000000070 */
[----:B------:R-:W4:Y:S01]  /*2f10*/  @!P2 LDG.E.U16 R123, desc[UR14][R130.64] ;  /* 0x0000000e827ba981 */ /* 0x000f22000c1e1500 */
[----:B------:R-:W-:Y:S01]  /*2f20*/  ISETP.GE.AND P4, PT, R103, UR13, PT ;  /* 0x0000000d67007c0c */ /* 0x000fe2000bf86270 */
[----:B------:R-:W-:Y:S01]  /*2f30*/  IMAD.WIDE R120, R91, 0x2, R134 ;  /* 0x000000025b787825 */ /* 0x000fe200078e0286 */
[----:B------:R-:W-:-:S02]  /*2f40*/  ISETP.GE.AND P0, PT, R102, UR13, PT ;  /* 0x0000000d66007c0c */ /* 0x000fc4000bf06270 */
[----:B------:R-:W-:Y:S01]  /*2f50*/  ISETP.GE.AND P2, PT, R100, UR13, PT ;  /* 0x0000000d64007c0c */ /* 0x000fe2000bf46270 */
[----:B0-----:R-:W-:Y:S01]  /*2f60*/  IMAD.WIDE R136, R18, 0x2, R134 ;  /* 0x0000000212887825 */ /* 0x001fe200078e0286 */
[----:B------:R0:W2:Y:S01]  /*2f70*/  @!P3 LDG.E.U16 R112, desc[UR14][R120.64] ;  /* 0x0000000e7870b981 */ /* 0x0000a2000c1e1500 */
[----:B------:R-:W-:-:S03]  /*2f80*/  PRMT R115, RZ, 0x7610, R115 ;  /* 0x00007610ff737816 */ /* 0x000fc60000000073 */
[----:B------:R-:W4:Y:S01]  /*2f90*/  @!P1 LDG.E.U16 R222, desc[UR14][R136.64] ;  /* 0x0000000e88de9981 */ /* 0x000f22000c1e1500 */
[----:B------:R-:W-:Y:S01]  /*2fa0*/  ISETP.GE.AND P1, PT, R96, UR13, PT ;  /* 0x0000000d60007c0c */ /* 0x000fe2000bf26270 */
[----:B------:R-:W-:Y:S01]  /*2fb0*/  IMAD.WIDE R132, R20, 0x2, R134 ;  /* 0x0000000214847825 */ /* 0x000fe200078e0286 */
[----:B------:R-:W-:Y:S02]  /*2fc0*/  PRMT R114, RZ, 0x7610, R114 ;  /* 0x00007610ff727816 */ /* 0x000fe40000000072 */
[----:B0-----:R-:W-:Y:S01]  /*2fd0*/  PRMT R121, RZ, 0x7610, R121 ;  /* 0x00007610ff797816 */ /* 0x001fe20000000079 */
[--C-:B------:R-:W-:Y:S01]  /*2fe0*/  IMAD.WIDE R142, R23, 0x2, R134.reuse ;  /* 0x00000002178e7825 */ /* 0x100fe200078e0286 */
[----:B------:R0:W4:Y:S03]  /*2ff0*/  @!P4 LDG.E.U16 R115, desc[UR14][R132.64] ;  /* 0x0000000e8473c981 */ /* 0x000126000c1e1500 */
[----:B------:R-:W-:Y:S01]  /*3000*/  IMAD.WIDE R138, R17, 0x2, R134 ;  /* 0x00000002118a7825 */ /* 0x000fe200078e0286 */
[----:B------:R-:W5:Y:S01]  /*3010*/  @!P0 LDG.E.U16 R114, desc[UR14][R142.64] ;  /* 0x0000000e8e728981 */ /* 0x000f62000c1e1500 */
[----:B------:R-:W-:-:S02]  /*3020*/  PRMT R220, RZ, 0x7610, R220 ;  /* 0x00007610ffdc7816 */ /* 0x000fc400000000dc */
[----:B------:R-:W-:Y:S01]  /*3030*/  ISETP.GE.AND P3, PT, R99, UR13, PT ;  /* 0x0000000d63007c0c */ /* 0x000fe2000bf66270 */
[----:B------:R-:W4:Y:S01]  /*3040*/  @!P2 LDG.E.U16 R121, desc[UR14][R138.64] ;  /* 0x0000000e8a79a981 */ /* 0x000f22000c1e1500 */
[----:B------:R-:W-:Y:S01]  /*3050*/  ISETP.GE.AND P0, PT, R97, UR13, PT ;  /* 0x0000000d61007c0c */ /* 0x000fe2000bf06270 */
[----:B0-----:R-:W-:Y:S01]  /*3060*/  IMAD.WIDE R132, R14, 0x2, R134 ;  /* 0x000000020e847825 */ /* 0x001fe200078e0286 */
[----:B------:R-:W-:Y:S02]  /*3070*/  ISETP.GE.AND P4, PT, R95, UR13, PT ;  /* 0x0000000d5f007c0c */ /* 0x000fe4000bf86270 */
[----:B------:R-:W-:Y:S02]  /*3080*/  ISETP.GE.AND P2, PT, R98, UR13, PT ;  /* 0x0000000d62007c0c */ /* 0x000fe4000bf46270 */
[----:B------:R0:W4:Y:S01]  /*3090*/  @!P1 LDG.E.U16 R220, desc[UR14][R132.64] ;  /* 0x0000000e84dc9981 */ /* 0x000122000c1e1500 */
[----:B------:R-:W-:Y:S01]  /*30a0*/  PRMT R113, RZ, 0x7610, R113 ;  /* 0x00007610ff717816 */ /* 0x000fe20000000071 */
[----:B------:R-:W-:Y:S01]  /*30b0*/  IMAD.WIDE R140, R16, 0x2, R134 ;  /* 0x00000002108c7825 */ /* 0x000fe200078e0286 */
[----:B------:R-:W-:-:S02]  /*30c0*/  PRMT R116, RZ, 0x7610, R116 ;  /* 0x00007610ff747816 */ /* 0x000fc40000000074 */
[----:B------:R-:W-:Y:S01]  /*30d0*/  PRMT R119, RZ, 0x7610, R119 ;  /* 0x00007610ff777816 */ /* 0x000fe20000000077 */
[----:B------:R-:W-:Y:S01]  /*30e0*/  IMAD.WIDE R130, R19, 0x2, R134 ;  /* 0x0000000213827825 */ /* 0x000fe200078e0286 */
[----:B------:R-:W4:Y:S03]  /*30f0*/  @!P3 LDG.E.U16 R113, desc[UR14][R140.64] ;  /* 0x0000000e8c71b981 */ /* 0x000f26000c1e1500 */
[--C-:B0-----:R-:W-:Y:S01]  /*3100*/  IMAD.MOV.U32 R132, RZ, RZ, R111.reuse ;  /* 0x000000ffff847224 */ /* 0x101fe200078e006f */
[----:B------:R-:W-:Y:S01]  /*3110*/  PRMT R111, RZ, 0x7610, R111 ;  /* 0x00007610ff6f7816 */ /* 0x000fe2000000006f */
[--C-:B------:R-:W-:Y:S01]  /*3120*/  IMAD.WIDE R142, R13, 0x2, R134.reuse ;  /* 0x000000020d8e7825 */ /* 0x100fe200078e0286 */
[----:B------:R0:W4:Y:S03]  /*3130*/  @!P0 LDG.E.U16 R116, desc[UR14][R130.64] ;  /* 0x0000000e82748981 */ /* 0x000126000c1e1500 */
[----:B------:R-:W-:Y:S01]  /*3140*/  IMAD.WIDE R136, R11, 0x2, R134 ;  /* 0x000000020b887825 */ /* 0x000fe200078e0286 */
[----:B------:R-:W4:Y:S04]  /*3150*/  @!P4 LDG.E.U16 R119, desc[UR14][R142.64] ;  /* 0x0000000e8e77c981 */ /* 0x000f28000c1e1500 */
[----:B------:R1:W4:Y:S01]  /*3160*/  @!P2 LDG.E.U16 R111, desc[UR14][R136.64] ;  /* 0x0000000e886fa981 */ /* 0x000322000c1e1500 */
[----:B------:R-:W-:Y:S01]  /*3170*/  BAR.SYNC.DEFER_BLOCKING 0x0 ;  /* 0x0000000000007b1d */ /* 0x000fe20000010000 */
[----:B------:R-:W-:Y:S01]  /*3180*/  ISETP.GE.AND P0, PT, R104, UR13, PT ;  /* 0x0000000d68007c0c */ /* 0x000fe2000bf06270 */
[----:B0-----:R-:W-:-:S02]  /*3190*/  IMAD.MOV.U32 R130, RZ, RZ, R152 ;  /* 0x000000ffff827224 */ /* 0x001fc400078e0098 */
[----:B------:R-:W-:Y:S02]  /*31a0*/  IMAD.MOV.U32 R131, RZ, RZ, R155 ;  /* 0x000000ffff837224 */ /* 0x000fe400078e009b */
[----:B------:R-:W-:Y:S01]  /*31b0*/  IMAD.MOV.U32 R133, RZ, RZ, R150 ;  /* 0x000000ffff857224 */ /* 0x000fe200078e0096 */
[----:B------:R-:W-:Y:S01]  /*31c0*/  PRMT R218, RZ, 0x7610, R218 ;  /* 0x00007610ffda7816 */ /* 0x000fe200000000da */
[----:B------:R-:W-:Y:S01]  /*31d0*/  IMAD.WIDE R138, R9, 0x2, R130 ;  /* 0x00000002098a7825 */ /* 0x000fe200078e0282 */
[----:B------:R-:W-:-:S03]  /*31e0*/  PRMT R206, RZ, 0x7610, R206 ;  /* 0x00007610ffce7816 */ /* 0x000fc600000000ce */
[----:B------:R-:W-:Y:S01]  /*31f0*/  IMAD.WIDE R140, R9, 0x2, R132 ;  /* 0x00000002098c7825 */ /* 0x000fe200078e0284 */
[----:B------:R-:W-:-:S03]  /*3200*/  PRMT R216, RZ, 0x7610, R216 ;  /* 0x00007610ffd87816 */ /* 0x000fc600000000d8 */
[----:B-1----:R-:W-:Y:S02]  /*3210*/  IMAD.MOV.U32 R136, RZ, RZ, R126 ;  /* 0x000000ffff887224 */ /* 0x002fe400078e007e */
[----:B------:R-:W-:Y:S02]  /*3220*/  IMAD.MOV.U32 R137, RZ, RZ, R147 ;  /* 0x000000ffff897224 */ /* 0x000fe400078e0093 */
[----:B------:R-:W-:Y:S02]  /*3230*/  IMAD.MOV.U32 R142, RZ, RZ, R148 ;  /* 0x000000ffff8e7224 */ /* 0x000fe400078e0094 */
[----:B------:R-:W-:Y:S01]  /*3240*/  IMAD.MOV.U32 R143, RZ, RZ, R153 ;  /* 0x000000ffff8f7224 */ /* 0x000fe200078e0099 */
[----:B------:R0:W4:Y:S04]  /*3250*/  @!P0 LDG.E.U16 R218, desc[UR14][R140.64] ;  /* 0x0000000e8cda8981 */ /* 0x000128000c1e1500 */
[----:B------:R1:W4:Y:S01]  /*3260*/  @!P0 LDG.E.U16 R206, desc[UR14][R138.64] ;  /* 0x0000000e8ace8981 */ /* 0x000322000c1e1500 */
[----:B------:R-:W-:Y:S01]  /*3270*/  PRMT R214, RZ, 0x7610, R214 ;  /* 0x00007610ffd67816 */ /* 0x000fe200000000d6 */
[----:B------:R-:W-:Y:S01]  /*3280*/  IMAD.WIDE R154, R9, 0x2, R136 ;  /* 0x00000002099a7825 */ /* 0x000fe200078e0288 */
[----:B------:R-:W-:-:S03]  /*3290*/  PRMT R126, RZ, 0x7610, R126 ;  /* 0x00007610ff7e7816 */ /* 0x000fc6000000007e */
[----:B0-----:R-:W-:Y:S02]  /*32a0*/  IMAD.MOV.U32 R140, RZ, RZ, R146 ;  /* 0x000000ffff8c7224 */ /* 0x001fe400078e0092 */
[----:B------:R-:W-:Y:S02]  /*32b0*/  IMAD.MOV.U32 R141, RZ, RZ, R151 ;  /* 0x000000ffff8d7224 */ /* 0x000fe400078e0097 */
[--C-:B-1----:R-:W-:Y:S02]  /*32c0*/  IMAD.MOV.U32 R138, RZ, RZ, R128.reuse ;  /* 0x000000ffff8a7224 */ /* 0x102fe400078e0080 */
[----:B------:R-:W-:Y:S01]  /*32d0*/  IMAD.MOV.U32 R139, RZ, RZ, R149 ;  /* 0x000000ffff8b7224 */ /* 0x000fe200078e0095 */
[----:B------:R-:W-:Y:S01]  /*32e0*/  PRMT R128, RZ, 0x7610, R128 ;  /* 0x00007610ff807816 */ /* 0x000fe20000000080 */
[----:B------:R-:W-:Y:S01]  /*32f0*/  IMAD.WIDE R146, R9, 0x2, R144 ;  /* 0x0000000209927825 */ /* 0x000fe200078e0290 */
[----:B------:R-:W-:-:S03]  /*3300*/  PRMT R212, RZ, 0x7610, R212 ;  /* 0x00007610ffd47816 */ /* 0x000fc600000000d4 */
[C---:B------:R-:W-:Y:S01]  /*3310*/  IMAD.WIDE R148, R9.reuse, 0x2, R142 ;  /* 0x0000000209947825 */ /* 0x040fe200078e028e */
[----:B------:R0:W4:Y:S03]  /*3320*/  @!P0 LDG.E.U16 R216, desc[UR14][R146.64] ;  /* 0x0000000e92d88981 */ /* 0x000126000c1e1500 */
[C---:B------:R-:W-:Y:S01]  /*3330*/  IMAD.WIDE R150, R9.reuse, 0x2, R140 ;  /* 0x0000000209967825 */ /* 0x040fe200078e028c */
[----:B------:R1:W4:Y:S03]  /*3340*/  @!P0 LDG.E.U16 R128, desc[UR14][R148.64] ;  /* 0x0000000e94808981 */ /* 0x000326000c1e1500 */
[----:B------:R-:W-:Y:S01]  /*3350*/  IMAD.WIDE R152, R9, 0x2, R138 ;  /* 0x0000000209987825 */ /* 0x000fe200078e028a */
[----:B------:R1:W4:Y:S03]  /*3360*/  @!P0 LDG.E.U16 R214, desc[UR14][R150.64] ;  /* 0x0000000e96d68981 */ /* 0x000326000c1e1500 */
[----:B0-----:R-:W-:Y:S01]  /*3370*/  IMAD.MOV.U32 R146, RZ, RZ, R158 ;  /* 0x000000ffff927224 */ /* 0x001fe200078e009e */
[----:B------:R0:W4:Y:S01]  /*3380*/  @!P0 LDG.E.U16 R126, desc[UR14][R152.64] ;  /* 0x0000000e987e8981 */ /* 0x000122000c1e1500 */
[----:B------:R-:W-:-:S02]  /*3390*/  IMAD.MOV.U32 R147, RZ, RZ, R159 ;  /* 0x000000ffff937224 */ /* 0x000fc400078e009f */
[----:B-1----:R-:W-:Y:S01]  /*33a0*/  IMAD.MOV.U32 R148, RZ, RZ, R156 ;  /* 0x000000ffff947224 */ /* 0x002fe200078e009c */
[----:B------:R1:W4:Y:S01]  /*33b0*/  @!P0 LDG.E.U16 R212, desc[UR14][R154.64] ;  /* 0x0000000e9ad48981 */ /* 0x000322000c1e1500 */
[----:B------:R-:W-:Y:S02]  /*33c0*/  IMAD.MOV.U32 R149, RZ, RZ, R157 ;  /* 0x000000ffff957224 */ /* 0x000fe400078e009d */
[----:B------:R-:W-:Y:S02]  /*33d0*/  IMAD.MOV.U32 R150, RZ, RZ, R160 ;  /* 0x000000ffff967224 */ /* 0x000fe400078e00a0 */
[----:B------:R-:W-:Y:S02]  /*33e0*/  IMAD.MOV.U32 R151, RZ, RZ, R161 ;  /* 0x000000ffff977224 */ /* 0x000fe400078e00a1 */
[----:B0-----:R-:W-:Y:S02]  /*33f0*/  IMAD.MOV.U32 R152, RZ, RZ, R124 ;  /* 0x000000ffff987224 */ /* 0x001fe400078e007c */
[----:B------:R-:W-:-:S02]  /*3400*/  IMAD.MOV.U32 R153, RZ, RZ, R163 ;  /* 0x000000ffff997224 */ /* 0x000fc400078e00a3 */
[----:B-1----:R-:W-:Y:S02]  /*3410*/  IMAD.MOV.U32 R154, RZ, RZ, R122 ;  /* 0x000000ffff9a7224 */ /* 0x002fe400078e007a */
[----:B------:R-:W-:Y:S01]  /*3420*/  IMAD.MOV.U32 R155, RZ, RZ, R165 ;  /* 0x000000ffff9b7224 */ /* 0x000fe200078e00a5 */
[----:B------:R-:W-:Y:S01]  /*3430*/  PRMT R124, RZ, 0x7610, R124 ;  /* 0x00007610ff7c7816 */ /* 0x000fe2000000007c */
[C---:B------:R-:W-:Y:S01]  /*3440*/  IMAD.WIDE R158, R9.reuse, 0x2, R152 ;  /* 0x00000002099e7825 */ /* 0x040fe200078e0298 */
[----:B------:R-:W-:Y:S02]  /*3450*/  PRMT R210, RZ, 0x7610, R210 ;  /* 0x00007610ffd27816 */ /* 0x000fe400000000d2 */
[----:B------:R-:W-:Y:S01]  /*3460*/  PRMT R122, RZ, 0x7610, R122 ;  /* 0x00007610ff7a7816 */ /* 0x000fe2000000007a */
[C---:B------:R-:W-:Y:S01]  /*3470*/  IMAD.WIDE R156, R9.reuse, 0x2, R154 ;  /* 0x00000002099c7825 */ /* 0x040fe200078e029a */
[----:B------:R-:W-:Y:S02]  /*3480*/  PRMT R208, RZ, 0x7610, R208 ;  /* 0x00007610ffd07816 */ /* 0x000fe400000000d0 */
[----:B------:R-:W-:Y:S01]  /*3490*/  PRMT R120, RZ, 0x7610, R120 ;  /* 0x00007610ff787816 */ /* 0x000fe20000000078 */
        /* <DEDUP_REMOVED lines=87> */
[----:B---3--:R-:W-:Y:S02]  /*3a10*/  IMAD.MOV.U32 R190, RZ, RZ, R196 ;  /* 0x000000ffffbe7224 */ /* 0x008fe400078e00c4 */
        /* <DEDUP_REMOVED lines=13> */
[----:B------:R-:W3:Y:S03]  /*3af0*/  @!P0 LDG.E.U16 R246, desc[UR14][R196.64] ;  /* 0x0000000ec4f68981 */ /* 0x000ee6000c1e1500 */
[C---:B------:R-:W-:Y:S01]  /*3b00*/  IMAD.WIDE R202, R9.reuse, 0x2, R188 ;  /* 0x0000000209ca7825 */ /* 0x040fe200078e02bc */
[----:B------:R-:W3:Y:S03]  /*3b10*/  @!P0 LDG.E.U16 R250, desc[UR14][R198.64] ;  /* 0x0000000ec6fa8981 */ /* 0x000ee6000c1e1500 */
[----:B------:R-:W-:Y:S01]  /*3b20*/  IMAD.WIDE R204, R9, 0x2, R186 ;  /* 0x0000000209cc7825 */ /* 0x000fe200078e02ba */
[----:B------:R-:W3:Y:S04]  /*3b30*/  @!P0 LDG.E.U16 R127, desc[UR14][R200.64] ;  /* 0x0000000ec87f8981 */ /* 0x000ee8000c1e1500 */
[----:B------:R-:W3:Y:S04]  /*3b40*/  @!P0 LDG.E.U16 R129, desc[UR14][R202.64] ;  /* 0x0000000eca818981 */ /* 0x000ee8000c1e1500 */
[----:B------:R-:W3:Y:S04]  /*3b50*/  @!P0 LDG.E.U16 R211, desc[UR14][R204.64] ;  /* 0x0000000eccd38981 */ /* 0x000ee8000c1e1500 */
[----:B------:R-:W-:Y:S04]  /*3b60*/  STS.U16 [R5+UR12+0x2000], R110 ;  /* 0x0020006e05007988 */ /* 0x000fe8000800040c */
[----:B--2---:R-:W-:Y:S04]  /*3b70*/  STS.U16 [R5+UR12+0x2400], R112 ;  /* 0x0024007005007988 */ /* 0x004fe8000800040c */
[----:B-----5:R-:W-:Y:S04]  /*3b80*/  STS.U16 [R5+UR12+0x2800], R114 ;  /* 0x0028007205007988 */ /* 0x020fe8000800040c */
[----:B----4-:R-:W-:Y:S04]  /*3b90*/  STS.U16 [R5+UR12+0x2c00], R116 ;  /* 0x002c007405007988 */ /* 0x010fe8000800040c */
[----:B------:R-:W-:Y:S04]  /*3ba0*/  STS.U16 [R93+UR12+0x2100], R118 ;  /* 0x002100765d007988 */ /* 0x000fe8000800040c */
        /* <DEDUP_REMOVED lines=11> */
[----:B------:R-:W-:Y:S04]  /*3c60*/  STS.U16 [R5+UR12], R218 ;  /* 0x000000da05007988 */ /* 0x000fe8000800040c */
        /* <DEDUP_REMOVED lines=26> */
[----:B---3--:R-:W-:Y:S04]  /*3e10*/  STS.U16 [R93+UR12+0x1700], R246 ;  /* 0x001700f65d007988 */ /* 0x008fe8000800040c */
[----:B------:R-:W-:Y:S04]  /*3e20*/  STS.U16 [R93+UR12+0x1900], R250 ;  /* 0x001900fa5d007988 */ /* 0x000fe8000800040c */
[----:B------:R-:W-:Y:S04]  /*3e30*/  STS.U16 [R93+UR12+0x1b00], R127 ;  /* 0x001b007f5d007988 */ /* 0x000fe8000800040c */
[----:B------:R0:W-:Y:S04]  /*3e40*/  STS.U16 [R93+UR12+0x1d00], R129 ;  /* 0x001d00815d007988 */ /* 0x0001e8000800040c */
[----:B------:R1:W-:Y:S01]  /*3e50*/  STS.U16 [R93+UR12+0x1f00], R211 ;  /* 0x001f00d35d007988 */ /* 0x0003e2000800040c */
[----:B------:R2:W-:Y:S06]  /*3e60*/  MEMBAR.ALL.CTA ;  /* 0x0000000000007992 */ /* 0x0005ec0000008000 */
[----:B--2---:R-:W2:Y:S02]  /*3e70*/  FENCE.VIEW.ASYNC.S ;  /* 0x00000000000073c6 */ /* 0x004ea40000000000 */
[----:B--2---:R-:W-:Y:S06]  /*3e80*/  BAR.SYNC.DEFER_BLOCKING 0x0 ;  /* 0x0000000000007b1d */ /* 0x004fec0000010000 */
[----:B------:R-:W-:Y:S01]  /*3e90*/  UMOV UR16, UR4 ;  /* 0x0000000400107c82 */ /* 0x000fe20008000000 */
[----:B------:R-:W-:Y:S01]  /*3ea0*/  UMOV UR17, 0x40000040 ;  /* 0x4000004000117882 */ /* 0x000fe20000000000 */
[----:B------:R-:W-:Y:S01]  /*3eb0*/  UMOV UR18, UR6 ;  /* 0x0000000600127c82 */ /* 0x000fe20008000000 */
[----:B------:R-:W-:Y:S01]  /*3ec0*/  UMOV UR19, 0x80000020 ;  /* 0x8000002000137882 */ /* 0x000fe20000000000 */
[----:B------:R-:W-:-:S06]  /*3ed0*/  WARPGROUP.ARRIVE ;  /* 0x00000000000079c5 */ /* 0x000fcc0000000000 */
[----:B------:R-:W-:Y:S01]  /*3ee0*/  HGMMA.64x128x16.F32.BF16 R24, gdesc[UR16].tnspA, R24 ;  /* 0x21e00000101879f0 */ /* 0x000fe20008701818 */
[----:B------:R-:W-:Y:S02]  /*3ef0*/  VIADD R101, R101, 0xffffffff ;  /* 0xffffffff65657836 */ /* 0x000fe40000000000 */
[----:B------:R-:W-:-:S03]  /*3f00*/  IMAD.WIDE R182, R8, 0x2, R182 ;  /* 0x0000000208b67825 */ /* 0x000fc600078e02b6 */
[----:B------:R-:W-:Y:S01]  /*3f10*/  ISETP.NE.U32.AND P0, PT, R101, RZ, PT ;  /* 0x000000ff6500720c */ /* 0x000fe20003f05070 */
[----:B------:R-:W-:-:S05]  /*3f20*/  IMAD.WIDE R200, R8, 0x2, R194 ;  /* 0x0000000208c87825 */ /* 0x000fca00078e02c2 */
[----:B------:R-:W-:Y:S01]  /*3f30*/  HGMMA.64x128x16.F32.BF16 R24, gdesc[UR8].tnspA, R24, gsb0 ;  /* 0x21e00000081879f0 */ /* 0x000fe20008001818 */
[----:B------:R-:W-:Y:S02]  /*3f40*/  IMAD.MOV.U32 R194, RZ, RZ, R182 ;  /* 0x000000ffffc27224 */ /* 0x000fe400078e00b6 */
[----:B------:R-:W-:Y:S02]  /*3f50*/  IMAD.MOV.U32 R195, RZ, RZ, R183 ;  /* 0x000000ffffc37224 */ /* 0x000fe400078e00b7 */
[----:B------:R-:W-:-:S04]  /*3f60*/  IMAD.WIDE R178, R8, 0x2, R178 ;  /* 0x0000000208b27825 */ /* 0x000fc800078e02b2 */
[----:B------:R-:W-:-:S04]  /*3f70*/  IMAD.WIDE R182, R8, 0x2, R166 ;  /* 0x0000000208b67825 */ /* 0x000fc800078e02a6 */
[----:B------:R-:W-:Y:S01]  /*3f80*/  IMAD.WIDE R168, R8, 0x2, R168 ;  /* 0x0000000208a87825 */ /* 0x000fe200078e02a8 */
[----:B------:R-:W-:-:S03]  /*3f90*/  UIADD3 UR13, UR13, -0x20, URZ ;  /* 0xffffffe00d0d7890 */ /* 0x000fc6000fffe03f */
[----:B0-----:R-:W-:-:S04]  /*3fa0*/  IMAD.WIDE R128, R8, 0x2, R192 ;  /* 0x0000000208807825 */ /* 0x001fc800078e02c0 */
[----:B------:R-:W-:-:S04]  /*3fb0*/  IMAD.WIDE R198, R8, 0x2, R186 ;  /* 0x0000000208c67825 */ /* 0x000fc800078e02ba */
        /* <DEDUP_REMOVED lines=8> */
[----:B------:R-:W-:Y:S02]  /*4040*/  IMAD.MOV.U32 R190, RZ, RZ, R178 ;  /* 0x000000ffffbe7224 */ /* 0x000fe400078e00b2 */
[----:B------:R-:W-:Y:S02]  /*4050*/  IMAD.MOV.U32 R191, RZ, RZ, R179 ;  /* 0x000000ffffbf7224 */ /* 0x000fe400078e00b3 */
[----:B------:R-:W-:Y:S02]  /*4060*/  IMAD.MOV.U32 R185, RZ, RZ, R183 ;  /* 0x000000ffffb97224 */ /* 0x000fe400078e00b7 */
        /* <DEDUP_REMOVED lines=19> */
[----:B------:R-:W-:Y:S01]  /*41a0*/  IMAD.WIDE R156, R8, 0x2, R148 ;  /* 0x00000002089c7825 */ /* 0x000fe200078e0294 */
[----:B------:R-:W-:-:S03]  /*41b0*/  WARPGROUP.DEPBAR.LE gsb0, 0x0 ;  /* 0x00008000000079c5 */ /* 0x000fc60000010000 */
[----:B------:R-:W-:Y:S02]  /*41c0*/  IMAD.MOV.U32 R160, RZ, RZ, R150 ;  /* 0x000000ffffa07224 */ /* 0x000fe400078e0096 */
[----:B------:R-:W-:Y:S02]  /*41d0*/  IMAD.MOV.U32 R161, RZ, RZ, R151 ;  /* 0x000000ffffa17224 */ /* 0x000fe400078e0097 */
[----:B------:R-:W-:Y:S02]  /*41e0*/  IMAD.MOV.U32 R124, RZ, RZ, R152 ;  /* 0x000000ffff7c7224 */ /* 0x000fe400078e0098 */
[----:B------:R-:W-:Y:S02]  /*41f0*/  IMAD.MOV.U32 R163, RZ, RZ, R153 ;  /* 0x000000ffffa37224 */ /* 0x000fe400078e0099 */
[----:B------:R-:W-:Y:S02]  /*4200*/  IMAD.MOV.U32 R165, RZ, RZ, R155 ;  /* 0x000000ffffa57224 */ /* 0x000fe400078e009b */
[----:B------:R-:W-:-:S02]  /*4210*/  IMAD.MOV.U32 R122, RZ, RZ, R154 ;  /* 0x000000ffff7a7224 */ /* 0x000fc400078e009a */
[----:B------:R-:W-:Y:S02]  /*4220*/  IMAD.MOV.U32 R126, RZ, RZ, R136 ;  /* 0x000000ffff7e7224 */ /* 0x000fe400078e0088 */
[----:B------:R-:W-:Y:S02]  /*4230*/  IMAD.MOV.U32 R147, RZ, RZ, R137 ;  /* 0x000000ffff937224 */ /* 0x000fe400078e0089 */
[----:B------:R-:W-:Y:S02]  /*4240*/  IMAD.MOV.U32 R128, RZ, RZ, R138 ;  /* 0x000000ffff807224 */ /* 0x000fe400078e008a */
[----:B------:R-:W-:Y:S02]  /*4250*/  IMAD.MOV.U32 R149, RZ, RZ, R139 ;  /* 0x000000ffff957224 */ /* 0x000fe400078e008b */
[----:B------:R-:W-:-:S04]  /*4260*/  IMAD.WIDE R144, R8, 0x2, R144 ;  /* 0x0000000208907825 */ /* 0x000fc800078e0290 */
        /* <DEDUP_REMOVED lines=8> */
[----:B------:R-:W-:Y:S01]  /*42f0*/  IMAD.MOV.U32 R150, RZ, RZ, R133 ;  /* 0x000000ffff967224 */ /* 0x000fe200078e0085 */
[----:B-1----:R-:W-:Y:S06]  /*4300*/  @P0 BRA `(.L_x_1) ;  /* 0xffffffe800940947 */ /* 0x002fec000383ffff */
[----:B------:R-:W-:Y:S02]  /*4310*/  F2FP.BF16.F32.PACK_AB R83, R87, R83 ;  /* 0x000000535753723e */ /* 0x000fe400000010ff */
[----:B------:R-:W-:Y:S02]  /*4320*/  F2FP.BF16.F32.PACK_AB R82, R86, R82 ;  /* 0x000000525652723e */ /* 0x000fe400000010ff */
[----:B------:R-:W-:Y:S02]  /*4330*/  F2FP.BF16.F32.PACK_AB R81, R85, R81 ;  /* 0x000000515551723e */ /* 0x000fe400000010ff */
[----:B------:R-:W-:Y:S02]  /*4340*/  F2FP.BF16.F32.PACK_AB R80, R84, R80 ;  /* 0x000000505450723e */ /* 0x000fe400000010ff */
[----:B------:R-:W-:Y:S02]  /*4350*/  F2FP.BF16.F32.PACK_AB R75, R79, R75 ;  /* 0x0000004b4f4b723e */ /* 0x000fe400000010ff */
[----:B------:R-:W-:-:S02]  /*4360*/  F2FP.BF16.F32.PACK_AB R74, R78, R74 ;  /* 0x0000004a4e4a723e */ /* 0x000fc400000010ff */
        /* <DEDUP_REMOVED lines=25> */
[----:B------:R-:W-:-:S07]  /*4500*/  F2FP.BF16.F32.PACK_AB R8, R28, R24 ;  /* 0x000000181c08723e */ /* 0x000fce00000010ff */
.L_x_0:
[----:B------:R-:W-:Y:S01]  /*4510*/  BAR.SYNC.DEFER_BLOCKING 0x0 ;  /* 0x0000000000007b1d */ /* 0x000fe20000010000 */
[C---:B------:R-:W-:Y:S01]  /*4520*/  IMAD.SHL.U32 R6, R0.reuse, 0x80, RZ ;  /* 0x0000008000067824 */ /* 0x040fe200078e00ff */
[C-C-:B------:R-:W-:Y:S01]  /*4530*/  LOP3.LUT R93, R3.reuse, 0x2, R2.reuse, 0xfe, !PT ;  /* 0x00000002035d7812 */ /* 0x140fe200078efe02 */
[C---:B------:R-:W-:Y:S01]  /*4540*/  IMAD.SHL.U32 R29, R0.reuse, 0x10, RZ ;  /* 0x00000010001d7824 */ /* 0x040fe200078e00ff */
[----:B------:R-:W-:Y:S01]  /*4550*/  LOP3.LUT R91, R3, 0x4, R2, 0xfe, !PT ;  /* 0x00000004035b7812 */ /* 0x000fe200078efe02 */
[----:B------:R-:W-:Y:S01]  /*4560*/  IMAD.SHL.U32 R5, R0, 0x8, RZ ;  /* 0x0000000800057824 */ /* 0x000fe200078e00ff */
[----:B------:R-:W-:Y:S01]  /*4570*/  LOP3.LUT R7, R6, 0x400, RZ, 0xc0, !PT ;  /* 0x0000040006077812 */ /* 0x000fe200078ec0ff */
[----:B------:R-:W-:Y:S01]  /*4580*/  ULDC.64 UR6, c[0x0][0x228] ;  /* 0x00008a0000067ab9 */ /* 0x000fe20000000a00 */
[----:B------:R-:W-:Y:S01]  /*4590*/  LOP3.LUT R0, R29, 0x70, RZ, 0xc0, !PT ;  /* 0x000000701d007812 */ /* 0x000fe200078ec0ff */
[----:B------:R-:W-:Y:S01]  /*45a0*/  ULDC UR4, c[0x0][0x244] ;  /* 0x0000910000047ab9 */ /* 0x000fe20000000800 */
[----:B------:R-:W-:-:S02]  /*45b0*/  LOP3.LUT R6, R5, 0x380, RZ, 0xc0, !PT ;  /* 0x0000038005067812 */ /* 0x000fc400078ec0ff */
[----:B------:R-:W-:Y:S02]  /*45c0*/  IADD3 R7, R7, UR12, R0 ;  /* 0x0000000c07077c10 */ /* 0x000fe4000fffe000 */
[----:B------:R-:W-:Y:S01]  /*45d0*/  LOP3.LUT R29, R29, 0x7f0, RZ, 0xc0, !PT ;  /* 0x000007f01d1d7812 */ /* 0x000fe200078ec0ff */
[----:B------:R-:W0:Y:S01]  /*45e0*/  LDC R0, c[0x0][0x248] ;  /* 0x00009200ff007b82 */ /* 0x000e220000000800 */
[----:B------:R-:W-:Y:S01]  /*45f0*/  ISETP.GE.AND P0, PT, R4, UR6, PT ;  /* 0x0000000604007c0c */ /* 0x000fe2000bf06270 */
[----:B------:R-:W-:Y:S01]  /*4600*/  IMAD.IADD R76, R6, 0x1, R7 ;  /* 0x00000001064c7824 */ /* 0x000fe200078e0207 */
[C---:B------:R-:W-:Y:S01]  /*4610*/  LOP3.LUT R5, R3.reuse, R2, RZ, 0xfc, !PT ;  /* 0x0000000203057212 */ /* 0x040fe200078efcff */
[----:B------:R-:W-:Y:S01]  /*4620*/  IMAD R4, R4, UR4, RZ ;  /* 0x0000000404047c24 */ /* 0x000fe2000f8e02ff */
[C-C-:B------:R-:W-:Y:S01]  /*4630*/  LOP3.LUT R89, R3.reuse, 0x6, R2.reuse, 0xfe, !PT ;  /* 0x0000000603597812 */ /* 0x140fe200078efe02 */
[----:B------:R-:W-:Y:S01]  /*4640*/  ULDC.64 UR4, c[0x0][0x220] ;  /* 0x0000880000047ab9 */ /* 0x000fe20000000a00 */
[C-C-:B------:R-:W-:Y:S01]  /*4650*/  LOP3.LUT R87, R3.reuse, 0x8, R2.reuse, 0xfe, !PT ;  /* 0x0000000803577812 */ /* 0x140fe200078efe02 */
[----:B------:R-:W-:Y:S01]  /*4660*/  STSM.16.M88.4 [R76], R8 ;  /* 0x000000084c007844 */ /* 0x000fe20000000200 */
[----:B------:R-:W-:-:S02]  /*4670*/  LOP3.LUT R85, R3, 0xa, R2, 0xfe, !PT ;  /* 0x0000000a03557812 */ /* 0x000fc400078efe02 */
[C-C-:B------:R-:W-:Y:S01]  /*4680*/  LOP3.LUT R79, R3.reuse, 0xc, R2.reuse, 0xfe, !PT ;  /* 0x0000000c034f7812 */ /* 0x140fe200078efe02 */
[----:B------:R-:W-:Y:S01]  /*4690*/  BAR.SYNC.DEFER_BLOCKING 0x0 ;  /* 0x0000000000007b1d */ /* 0x000fe20000010000 */
[C-C-:B------:R-:W-:Y:S02]  /*46a0*/  LOP3.LUT R77, R3.reuse, 0xe, R2.reuse, 0xfe, !PT ;  /* 0x0000000e034d7812 */ /* 0x140fe400078efe02 */
[C-C-:B------:R-:W-:Y:S02]  /*46b0*/  LOP3.LUT R71, R3.reuse, 0x10, R2.reuse, 0xfe, !PT ;  /* 0x0000001003477812 */ /* 0x140fe400078efe02 */
[C-C-:B------:R-:W-:Y:S02]  /*46c0*/  LOP3.LUT R69, R3.reuse, 0x12, R2.reuse, 0xfe, !PT ;  /* 0x0000001203457812 */ /* 0x140fe400078efe02 */
[C-C-:B------:R-:W-:Y:S02]  /*46d0*/  LOP3.LUT R63, R3.reuse, 0x14, R2.reuse, 0xfe, !PT ;  /* 0x00000014033f7812 */ /* 0x140fe400078efe02 */
[----:B------:R-:W-:-:S02]  /*46e0*/  LOP3.LUT R61, R3, 0x16, R2, 0xfe, !PT ;  /* 0x00000016033d7812 */ /* 0x000fc400078efe02 */
[C-C-:B------:R-:W-:Y:S02]  /*46f0*/  LOP3.LUT R55, R3.reuse, 0x18, R2.reuse, 0xfe, !PT ;  /* 0x0000001803377812 */ /* 0x140fe400078efe02 */
[C-C-:B------:R-:W-:Y:S02]  /*4700*/  LOP3.LUT R53, R3.reuse, 0x1a, R2.reuse, 0xfe, !PT ;  /* 0x0000001a03357812 */ /* 0x140fe400078efe02 */
[C-C-:B------:R-:W-:Y:S02]  /*4710*/  LOP3.LUT R47, R3.reuse, 0x1c, R2.reuse, 0xfe, !PT ;  /* 0x0000001c032f7812 */ /* 0x140fe400078efe02 */
[C-C-:B------:R-:W-:Y:S02]  /*4720*/  LOP3.LUT R45, R3.reuse, 0x1e, R2.reuse, 0xfe, !PT ;  /* 0x0000001e032d7812 */ /* 0x140fe400078efe02 */
[C-C-:B------:R-:W-:Y:S02]  /*4730*/  LOP3.LUT R126, R3.reuse, 0x20, R2.reuse, 0xfe, !PT ;  /* 0x00000020037e7812 */ /* 0x140fe400078efe02 */
[----:B------:R-:W-:-:S02]  /*4740*/  LOP3.LUT R125, R3, 0x22, R2, 0xfe, !PT ;  /* 0x00000022037d7812 */ /* 0x000fc400078efe02 */
[C-C-:B------:R-:W-:Y:S01]  /*4750*/  LOP3.LUT R124, R3.reuse, 0x24, R2.reuse, 0xfe, !PT ;  /* 0x00000024037c7812 */ /* 0x140fe200078efe02 */
[----:B------:R-:W1:Y:S01]  /*4760*/  LDS.128 R32, [R29+UR12] ;  /* 0x0000000c1d207984 */ /* 0x000e620008000c00 */
[C-C-:B------:R-:W-:Y:S02]  /*4770*/  LOP3.LUT R123, R3.reuse, 0x26, R2.reuse, 0xfe, !PT ;  /* 0x00000026037b7812 */ /* 0x140fe400078efe02 */
[C-C-:B------:R-:W-:Y:S01]  /*4780*/  LOP3.LUT R122, R3.reuse, 0x28, R2.reuse, 0xfe, !PT ;  /* 0x00000028037a7812 */ /* 0x140fe200078efe02 */
[----:B------:R-:W-:Y:S01]  /*4790*/  BAR.SYNC.DEFER_BLOCKING 0x0 ;  /* 0x0000000000007b1d */ /* 0x000fe20000010000 */
        /* <DEDUP_REMOVED lines=9> */
[C-C-:B------:R-:W-:Y:S02]  /*4830*/  LOP3.LUT R112, R3.reuse, 0x3c, R2.reuse, 0xfe, !PT ;  /* 0x0000003c03707812 */ /* 0x140fe400078efe02 */
[C-C-:B------:R-:W-:Y:S02]  /*4840*/  LOP3.LUT R111, R3.reuse, 0x3e, R2.reuse, 0xfe, !PT ;  /* 0x0000003e036f7812 */ /* 0x140fe400078efe02 */
[C-C-:B------:R-:W-:Y:S01]  /*4850*/  LOP3.LUT R110, R3.reuse, 0x40, R2.reuse, 0xfe, !PT ;  /* 0x00000040036e7812 */ /* 0x140fe200078efe02 */
[----:B------:R-:W-:Y:S01]  /*4860*/  STSM.16.M88.4 [R76], R36 ;  /* 0x000000244c007844 */ /* 0x000fe20000000200 */
[C-C-:B------:R-:W-:Y:S02]  /*4870*/  LOP3.LUT R109, R3.reuse, 0x42, R2.reuse, 0xfe, !PT ;  /* 0x00000042036d7812 */ /* 0x140fe400078efe02 */
[C-C-:B------:R-:W-:Y:S01]  /*4880*/  LOP3.LUT R108, R3.reuse, 0x44, R2.reuse, 0xfe, !PT ;  /* 0x00000044036c7812 */ /* 0x140fe200078efe02 */
[----:B------:R-:W-:Y:S01]  /*4890*/  BAR.SYNC.DEFER_BLOCKING 0x0 ;  /* 0x0000000000007b1d */ /* 0x000fe20000010000 */
        /* <DEDUP_REMOVED lines=11> */
[C-C-:B------:R-:W-:Y:S01]  /*4950*/  LOP3.LUT R96, R3.reuse, 0x5c, R2.reuse, 0xfe, !PT ;  /* 0x0000005c03607812 */ /* 0x140fe200078efe02 */
[----:B------:R-:W2:Y:S01]  /*4960*/  LDS.128 R24, [R29+UR12] ;  /* 0x0000000c1d187984 */ /* 0x000ea20008000c00 */
        /* <DEDUP_REMOVED lines=15> */
[----:B------:R3:W-:Y:S01]  /*4a60*/  STSM.16.M88.4 [R76], R40 ;  /* 0x000000284c007844 */ /* 0x0007e20000000200 */
[C-C-:B------:R-:W-:Y:S02]  /*4a70*/  LOP3.LUT R46, R3.reuse, 0x7a, R2.reuse, 0xfe, !PT ;  /* 0x0000007a032e7812 */ /* 0x140fe400078efe02 */
[C-C-:B------:R-:W-:Y:S01]  /*4a80*/  LOP3.LUT R44, R3.reuse, 0x7c, R2.reuse, 0xfe, !PT ;  /* 0x0000007c032c7812 */ /* 0x140fe200078efe02 */
[----:B------:R-:W-:Y:S01]  /*4a90*/  BAR.SYNC.DEFER_BLOCKING 0x0 ;  /* 0x0000000000007b1d */ /* 0x000fe20000010000 */
[----:B------:R-:W-:Y:S02]  /*4aa0*/  LOP3.LUT R2, R3, 0x7e, R2, 0xfe, !PT ;  /* 0x0000007e03027812 */ /* 0x000fe400078efe02 */
[----:B------:R-:W-:Y:S02]  /*4ab0*/  LEA R3, P1, R4, UR4, 0x1 ;  /* 0x0000000404037c11 */ /* 0x000fe4000f8208ff */
[----:B------:R-:W-:-:S02]  /*4ac0*/  ISETP.LT.AND P2, PT, R5, UR7, !P0 ;  /* 0x0000000705007c0c */ /* 0x000fc4000c741270 */
[----:B------:R-:W-:Y:S02]  /*4ad0*/  LEA.HI.X.SX32 R28, R4, UR5, 0x1, P1 ;  /* 0x00000005041c7c11 */ /* 0x000fe400088f0eff */
[C---:B------:R-:W-:Y:S01]  /*4ae0*/  ISETP.LT.AND P3, PT, R91.reuse, UR7, !P0 ;  /* 0x000000075b007c0c */ /* 0x040fe2000c761270 */
[-C--:B0-----:R-:W-:Y:S01]  /*4af0*/  IMAD R91, R91, R0.reuse, RZ ;  /* 0x000000005b5b7224 */ /* 0x081fe200078e02ff */
[----:B------:R-:W-:Y:S01]  /*4b00*/  ISETP.LT.AND P4, PT, R89, UR7, !P0 ;  /* 0x0000000759007c0c */ /* 0x000fe2000c781270 */
[-C--:B---3--:R-:W-:Y:S02]  /*4b10*/  IMAD R43, R5, R0.reuse, RZ ;  /* 0x00000000052b7224 */ /* 0x088fe400078e02ff */
[----:B------:R-:W-:Y:S01]  /*4b20*/  IMAD R89, R89, R0, RZ ;  /* 0x0000000059597224 */ /* 0x000fe200078e02ff */
[-C--:B------:R-:W-:Y:S02]  /*4b30*/  LEA R38, P6, R91, R3.reuse, 0x1 ;  /* 0x000000035b267211 */ /* 0x080fe400078c08ff */
[----:B------:R-:W-:-:S02]  /*4b40*/  LEA R30, P1, R43, R3, 0x1 ;  /* 0x000000032b1e7211 */ /* 0x000fc400078208ff */
[----:B------:R-:W-:Y:S02]  /*4b50*/  LEA R40, P5, R89, R3, 0x1 ;  /* 0x0000000359287211 */ /* 0x000fe400078a08ff */
[----:B------:R-:W-:Y:S01]  /*4b60*/  LEA.HI.X.SX32 R31, R43, R28, 0x1, P1 ;  /* 0x0000001c2b1f7211 */ /* 0x000fe200008f0eff */
[----:B------:R-:W-:Y:S01]  /*4b70*/  IMAD R43, R0, 0x20, R43 ;  /* 0x00000020002b7824 */ /* 0x000fe200078e022b */
[C---:B------:R-:W-:Y:S01]  /*4b80*/  ISETP.LT.AND P1, PT, R93.reuse, UR7, !P0 ;  /* 0x000000075d007c0c */ /* 0x040fe2000c721270 */
[----:B------:R-:W0:Y:S01]  /*4b90*/  LDS.128 R20, [R29+UR12] ;  /* 0x0000000c1d147984 */ /* 0x000e220008000c00 */
[----:B------:R-:W-:Y:S01]  /*4ba0*/  IMAD R93, R93, R0, RZ ;  /* 0x000000005d5d7224 */ /* 0x000fe200078e02ff */
[-C--:B------:R-:W-:Y:S01]  /*4bb0*/  LEA.HI.X.SX32 R39, R91, R28.reuse, 0x1, P6 ;  /* 0x0000001c5b277211 */ /* 0x080fe200030f0eff */
[----:B------:R-:W-:Y:S01]  /*4bc0*/  BAR.SYNC.DEFER_BLOCKING 0x0 ;  /* 0x0000000000007b1d */ /* 0x000fe20000010000 */
[----:B------:R-:W-:Y:S02]  /*4bd0*/  LEA.HI.X.SX32 R41, R89, R28, 0x1, P5 ;  /* 0x0000001c59297211 */ /* 0x000fe400028f0eff */
[C---:B------:R-:W-:Y:S01]  /*4be0*/  ISETP.LT.AND P5, PT, R85.reuse, UR7, !P0 ;  /* 0x0000000755007c0c */ /* 0x040fe2000c7a1270 */
[----:B------:R-:W-:-:S02]  /*4bf0*/  IMAD R85, R85, R0, RZ ;  /* 0x0000000055557224 */ /* 0x000fc400078e02ff */
[----:B------:R-:W-:Y:S02]  /*4c00*/  STSM.16.M88.4 [R76], R48 ;  /* 0x000000304c007844 */ /* 0x000fe40000000200 */
[----:B------:R-:W-:Y:S06]  /*4c10*/  BAR.SYNC.DEFER_BLOCKING 0x0 ;  /* 0x0000000000007b1d */ /* 0x000fec0000010000 */
[----:B------:R-:W3:Y:S02]  /*4c20*/  LDS.128 R16, [R29+UR12] ;  /* 0x0000000c1d107984 */ /* 0x000ee40008000c00 */
[----:B------:R-:W-:Y:S06]  /*4c30*/  BAR.SYNC.DEFER_BLOCKING 0x0 ;  /* 0x0000000000007b1d */ /* 0x000fec0000010000 */
[----:B------:R-:W-:Y:S02]  /*4c40*/  STSM.16.M88.4 [R76], R56 ;  /* 0x000000384c007844 */ /* 0x000fe40000000200 */
[----:B------:R-:W-:Y:S06]  /*4c50*/  BAR.SYNC.DEFER_BLOCKING 0x0 ;  /* 0x0000000000007b1d */ /* 0x000fec0000010000 */
[----:B------:R-:W4:Y:S02]  /*4c60*/  LDS.128 R12, [R29+UR12] ;  /* 0x0000000c1d0c7984 */ /* 0x000f240008000c00 */
[----:B------:R-:W-:Y:S06]  /*4c70*/  BAR.SYNC.DEFER_BLOCKING 0x0 ;  /* 0x0000000000007b1d */ /* 0x000fec0000010000 */
[----:B------:R-:W-:Y:S02]  /*4c80*/  STSM.16.M88.4 [R76], R64 ;  /* 0x000000404c007844 */ /* 0x000fe40000000200 */
[----:B------:R-:W-:Y:S06]  /*4c90*/  BAR.SYNC.DEFER_BLOCKING 0x0 ;  /* 0x0000000000007b1d */ /* 0x000fec0000010000 */
[----:B------:R-:W5:Y:S02]  /*4ca0*/  LDS.128 R8, [R29+UR12] ;  /* 0x0000000c1d087984 */ /* 0x000f640008000c00 */
[----:B------:R-:W-:Y:S06]  /*4cb0*/  BAR.SYNC.DEFER_BLOCKING 0x0 ;  /* 0x0000000000007b1d */ /* 0x000fec0000010000 */
[----:B------:R-:W-:Y:S02]  /*4cc0*/  STSM.16.M88.4 [R76], R72 ;  /* 0x000000484c007844 */ /* 0x000fe40000000200 */
[----:B------:R-:W-:Y:S06]  /*4cd0*/  BAR.SYNC.DEFER_BLOCKING 0x0 ;  /* 0x0000000000007b1d */ /* 0x000fec0000010000 */
[----:B------:R-:W5:Y:S02]  /*4ce0*/  LDS.128 R4, [R29+UR12] ;  /* 0x0000000c1d047984 */ /* 0x000f640008000c00 */
[----:B------:R-:W-:Y:S06]  /*4cf0*/  BAR.SYNC.DEFER_BLOCKING 0x0 ;  /* 0x0000000000007b1d */ /* 0x000fec0000010000 */
[----:B------:R-:W-:Y:S02]  /*4d00*/  STSM.16.M88.4 [R76], R80 ;  /* 0x000000504c007844 */ /* 0x000fe40000000200 */
[----:B------:R-:W-:Y:S06]  /*4d10*/  BAR.SYNC.DEFER_BLOCKING 0x0 ;  /* 0x0000000000007b1d */ /* 0x000fec0000010000 */
[----:B-1----:R1:W-:Y:S01]  /*4d20*/  @P2 STG.E.U16 desc[UR14][R30.64], R32 ;  /* 0x000000201e002986 */ /* 0x0023e2000c10150e */
[----:B------:R-:W-:-:S04]  /*4d30*/  LEA R36, P2, R93, R3, 0x1 ;  /* 0x000000035d247211 */ /* 0x000fc800078408ff */
[----:B------:R-:W-:Y:S02]  /*4d40*/  LEA.HI.X.SX32 R37, R93, R28, 0x1, P2 ;  /* 0x0000001c5d257211 */ /* 0x000fe400010f0eff */
[C---:B------:R-:W-:Y:S01]  /*4d50*/  ISETP.LT.AND P2, PT, R87.reuse, UR7, !P0 ;  /* 0x0000000757007c0c */ /* 0x040fe2000c741270 */
[-C--:B------:R-:W-:Y:S02]  /*4d60*/  IMAD R87, R87, R0.reuse, RZ ;  /* 0x0000000057577224 */ /* 0x080fe400078e02ff */
[----:B------:R2:W-:Y:S01]  /*4d70*/  @P1 STG.E.U16 desc[UR14][R36.64], R33 ;  /* 0x0000002124001986 */ /* 0x0005e2000c10150e */
[----:B------:R-:W-:Y:S02]  /*4d80*/  ISETP.LT.AND P1, PT, R126, UR7, !P0 ;  /* 0x000000077e007c0c */ /* 0x000fe4000c721270 */
[----:B-1----:R-:W-:Y:S01]  /*4d90*/  LEA R30, P6, R87, R3, 0x1 ;  /* 0x00000003571e7211 */ /* 0x002fe200078c08ff */
[----:B------:R-:W-:Y:S01]  /*4da0*/  @P3 STG.E.U16 desc[UR14][R38.64], R34 ;  /* 0x0000002226003986 */ /* 0x000fe2000c10150e */
[C---:B------:R-:W-:Y:S01]  /*4db0*/  ISETP.LT.AND P3, PT, R77.reuse, UR7, !P0 ;  /* 0x000000074d007c0c */ /* 0x040fe2000c761270 */
[----:B------:R-:W-:Y:S01]  /*4dc0*/  IMAD R77, R77, R0, RZ ;  /* 0x000000004d4d7224 */ /* 0x000fe200078e02ff */
[----:B------:R-:W-:Y:S01]  /*4dd0*/  LEA.HI.X.SX32 R31, R87, R28, 0x1, P6 ;  /* 0x0000001c571f7211 */ /* 0x000fe200030f0eff */
[----:B------:R1:W-:Y:S01]  /*4de0*/  @P4 STG.E.U16 desc[UR14][R40.64], R35 ;  /* 0x0000002328004986 */ /* 0x0003e2000c10150e */
[C---:B------:R-:W-:Y:S01]  /*4df0*/  ISETP.LT.AND P4, PT, R79.reuse, UR7, !P0 ;  /* 0x000000074f007c0c */ /* 0x040fe2000c781270 */
[----:B------:R-:W-:Y:S01]  /*4e00*/  IMAD R79, R79, R0, RZ ;  /* 0x000000004f4f7224 */ /* 0x000fe200078e02ff */
[----:B--2---:R-:W-:-:S02]  /*4e10*/  PRMT R37, R32, 0x7632, R37 ;  /* 0x0000763220257816 */ /* 0x004fc40000000025 */
[----:B------:R-:W-:-:S03]  /*4e20*/  LEA R32, P6, R85, R3, 0x1 ;  /* 0x0000000355207211 */ /* 0x000fc600078c08ff */
[----:B------:R2:W-:Y:S01]  /*4e30*/  @P2 STG.E.U16 desc[UR14][R30.64], R37 ;  /* 0x000000251e002986 */ /* 0x0005e2000c10150e */
[----:B------:R-:W-:Y:S02]  /*4e40*/  LEA R36, P2, R79, R3, 0x1 ;  /* 0x000000034f247211 */ /* 0x000fe400078408ff */
[----:B-1----:R-:W-:-:S04]  /*4e50*/  PRMT R35, R34, 0x7632, R35 ;  /* 0x0000763222237816 */ /* 0x002fc80000000023 */
[----:B------:R-:W-:Y:S02]  /*4e60*/  PRMT R39, R35, 0x7632, R39 ;  /* 0x0000763223277816 */ /* 0x000fe40000000027 */
[----:B--2---:R-:W-:Y:S02]  /*4e70*/  PRMT R31, R33, 0x7632, R31 ;  /* 0x00007632211f7816 */ /* 0x004fe4000000001f */
[-C--:B------:R-:W-:Y:S02]  /*4e80*/  LEA.HI.X.SX32 R33, R85, R28.reuse, 0x1, P6 ;  /* 0x0000001c55217211 */ /* 0x080fe400030f0eff */
[----:B------:R-:W-:Y:S02]  /*4e90*/  LEA.HI.X.SX32 R37, R79, R28, 0x1, P2 ;  /* 0x0000001c4f257211 */ /* 0x000fe400010f0eff */
[----:B------:R-:W-:Y:S01]  /*4ea0*/  LEA R30, P6, R77, R3, 0x1 ;  /* 0x000000034d1e7211 */ /* 0x000fe200078c08ff */
[----:B------:R1:W-:Y:S01]  /*4eb0*/  @P5 STG.E.U16 desc[UR14][R32.64], R31 ;  /* 0x0000001f20005986 */ /* 0x0003e2000c10150e */
[C---:B------:R-:W-:Y:S01]  /*4ec0*/  ISETP.LT.AND P2, PT, R71.reuse, UR7, !P0 ;  /* 0x0000000747007c0c */ /* 0x040fe2000c741270 */
[----:B------:R-:W-:-:S02]  /*4ed0*/  IMAD R71, R71, R0, RZ ;  /* 0x0000000047477224 */ /* 0x000fc400078e02ff */
[----:B------:R2:W-:Y:S01]  /*4ee0*/  @P4 STG.E.U16 desc[UR14][R36.64], R35 ;  /* 0x0000002324004986 */ /* 0x0005e2000c10150e */
[C---:B------:R-:W-:Y:S01]  /*4ef0*/  ISETP.LT.AND P4, PT, R69.reuse, UR7, !P0 ;  /* 0x0000000745007c0c */ /* 0x040fe2000c781270 */
[----:B------:R-:W-:Y:S01]  /*4f00*/  IMAD R69, R69, R0, RZ ;  /* 0x0000000045457224 */ /* 0x000fe200078e02ff */
[-C--:B------:R-:W-:Y:S02]  /*4f10*/  LEA R34, P5, R71, R3.reuse, 0x1 ;  /* 0x0000000347227211 */ /* 0x080fe400078a08ff */
[-C--:B-1----:R-:W-:Y:S02]  /*4f20*/  LEA.HI.X.SX32 R31, R77, R28.reuse, 0x1, P6 ;  /* 0x0000001c4d1f7211 */ /* 0x082fe400030f0eff */
[----:B------:R-:W-:Y:S02]  /*4f30*/  LEA R38, P6, R69, R3, 0x1 ;  /* 0x0000000345267211 */ /* 0x000fe400078c08ff */
[----:B--2---:R-:W-:Y:S01]  /*4f40*/  LEA.HI.X.SX32 R35, R71, R28, 0x1, P5 ;  /* 0x0000001c47237211 */ /* 0x004fe200028f0eff */
[----:B------:R1:W-:Y:S01]  /*4f50*/  @P3 STG.E.U16 desc[UR14][R30.64], R39 ;  /* 0x000000271e003986 */ /* 0x0003e2000c10150e */
[C---:B------:R-:W-:Y:S01]  /*4f60*/  ISETP.LT.AND P3, PT, R63.reuse, UR7, !P0 ;  /* 0x000000073f007c0c */ /* 0x040fe2000c761270 */
[-C--:B------:R-:W-:Y:S01]  /*4f70*/  IMAD R63, R63, R0.reuse, RZ ;  /* 0x000000003f3f7224 */ /* 0x080fe200078e02ff */
[C---:B------:R-:W-:Y:S01]  /*4f80*/  ISETP.LT.AND P5, PT, R61.reuse, UR7, !P0 ;  /* 0x000000073d007c0c */ /* 0x040fe2000c7a1270 */
[----:B------:R2:W-:Y:S01]  /*4f90*/  @P2 STG.E.U16 desc[UR14][R34.64], R24 ;  /* 0x0000001822002986 */ /* 0x0005e2000c10150e */
[----:B------:R-:W-:-:S02]  /*4fa0*/  IMAD R61, R61, R0, RZ ;  /* 0x000000003d3d7224 */ /* 0x000fc400078e02ff */
[----:B------:R-:W-:-:S04]  /*4fb0*/  LEA R32, P2, R63, R3, 0x1 ;  /* 0x000000033f207211 */ /* 0x000fc800078408ff */
[-C--:B------:R-:W-:Y:S02]  /*4fc0*/  LEA.HI.X.SX32 R33, R63, R28.reuse, 0x1, P2 ;  /* 0x0000001c3f217211 */ /* 0x080fe400010f0eff */
[----:B-1----:R-:W-:Y:S02]  /*4fd0*/  LEA.HI.X.SX32 R39, R69, R28, 0x1, P6 ;  /* 0x0000001c45277211 */ /* 0x002fe400030f0eff */
[-C--:B------:R-:W-:Y:S02]  /*4fe0*/  LEA R30, P6, R61, R3.reuse, 0x1 ;  /* 0x000000033d1e7211 */ /* 0x080fe400078c08ff */
[----:B------:R-:W-:Y:S01]  /*4ff0*/  ISETP.LT.AND P2, PT, R125, UR7, !P0 ;  /* 0x000000077d007c0c */ /* 0x000fe2000c741270 */
[----:B------:R-:W-:Y:S01]  /*5000*/  @P4 STG.E.U16 desc[UR14][R38.64], R25 ;  /* 0x0000001926004986 */ /* 0x000fe2000c10150e */
[C---:B------:R-:W-:Y:S01]  /*5010*/  ISETP.LT.AND P4, PT, R55.reuse, UR7, !P0 ;  /* 0x0000000737007c0c */ /* 0x040fe2000c781270 */
[----:B------:R-:W-:Y:S01]  /*5020*/  IMAD R55, R55, R0, RZ ;  /* 0x0000000037377224 */ /* 0x000fe200078e02ff */
[----:B------:R-:W-:Y:S01]  /*5030*/  LEA.HI.X.SX32 R31, R61, R28, 0x1, P6 ;  /* 0x0000001c3d1f7211 */ /* 0x000fe200030f0eff */
[----:B------:R1:W-:Y:S01]  /*5040*/  @P3 STG.E.U16 desc[UR14][R32.64], R26 ;  /* 0x0000001a20003986 */ /* 0x0003e2000c10150e */
[C---:B------:R-:W-:Y:S01]  /*5050*/  ISETP.LT.AND P3, PT, R53.reuse, UR7, !P0 ;  /* 0x0000000735007c0c */ /* 0x040fe2000c761270 */
[----:B------:R-:W-:Y:S01]  /*5060*/  IMAD R53, R53, R0, RZ ;  /* 0x0000000035357224 */ /* 0x000fe200078e02ff */
[C---:B--2---:R-:W-:Y:S01]  /*5070*/  LEA R34, P6, R55.reuse, R3, 0x1 ;  /* 0x0000000337227211 */ /* 0x044fe200078c08ff */
[----:B------:R2:W-:Y:S03]  /*5080*/  @P5 STG.E.U16 desc[UR14][R30.64], R27 ;  /* 0x0000001b1e005986 */ /* 0x0005e6000c10150e */
[----:B------:R-:W-:-:S02]  /*5090*/  LEA.HI.X.SX32 R35, R55, R28, 0x1, P6 ;  /* 0x0000001c37237211 */ /* 0x000fc400030f0eff */
[C---:B------:R-:W-:Y:S01]  /*50a0*/  ISETP.LT.AND P6, PT, R47.reuse, UR7, !P0 ;  /* 0x000000072f007c0c */ /* 0x040fe2000c7c1270 */
[----:B------:R-:W-:Y:S01]  /*50b0*/  IMAD R47, R47, R0, RZ ;  /* 0x000000002f2f7224 */ /* 0x000fe200078e02ff */
[CC--:B------:R-:W-:Y:S01]  /*50c0*/  LEA R36, P5, R53.reuse, R3.reuse, 0x1 ;  /* 0x0000000335247211 */ /* 0x0c0fe200078a08ff */
[----:B-1----:R-:W-:Y:S01]  /*50d0*/  IMAD R33, R0, 0x2, R43 ;  /* 0x0000000200217824 */ /* 0x002fe200078e022b */
[----:B------:R-:W-:Y:S02]  /*50e0*/  PRMT R25, R24, 0x7632, R25 ;  /* 0x0000763218197816 */ /* 0x000fe40000000019 */
[----:B------:R-:W-:Y:S02]  /*50f0*/  LEA.HI.X.SX32 R37, R53, R28, 0x1, P5 ;  /* 0x0000001c35257211 */ /* 0x000fe400028f0eff */
[----:B------:R-:W-:Y:S01]  /*5100*/  LEA R24, P5, R47, R3, 0x1 ;  /* 0x000000032f187211 */ /* 0x000fe200078a08ff */
[----:B------:R1:W-:Y:S01]  /*5110*/  @P4 STG.E.U16 desc[UR14][R34.64], R25 ;  /* 0x0000001922004986 */ /* 0x0003e2000c10150e */
[----:B--2---:R-:W-:-:S02]  /*5120*/  PRMT R31, R25, 0x7632, R31 ;  /* 0x00007632191f7816 */ /* 0x004fc4000000001f */
[----:B------:R-:W-:Y:S02]  /*5130*/  PRMT R27, R26, 0x7632, R27 ;  /* 0x000076321a1b7816 */ /* 0x000fe4000000001b */
[C---:B------:R-:W-:Y:S01]  /*5140*/  ISETP.LT.AND P4, PT, R45.reuse, UR7, !P0 ;  /* 0x000000072d007c0c */ /* 0x040fe2000c781270 */
[----:B------:R2:W-:Y:S01]  /*5150*/  @P3 STG.E.U16 desc[UR14][R36.64], R31 ;  /* 0x0000001f24003986 */ /* 0x0005e2000c10150e */
[----:B------:R-:W-:Y:S01]  /*5160*/  IMAD R45, R45, R0, RZ ;  /* 0x000000002d2d7224 */ /* 0x000fe200078e02ff */
[----:B-1----:R-:W-:Y:S01]  /*5170*/  LEA.HI.X.SX32 R25, R47, R28, 0x1, P5 ;  /* 0x0000001c2f197211 */ /* 0x002fe200028f0eff */
[----:B------:R-:W-:-:S03]  /*5180*/  IMAD R35, R0, 0x2, R33 ;  /* 0x0000000200237824 */ /* 0x000fc600078e0221 */
[-C--:B------:R-:W-:Y:S02]  /*5190*/  LEA R30, P3, R45, R3.reuse, 0x1 ;  /* 0x000000032d1e7211 */ /* 0x080fe400078608ff */
[----:B------:R-:W-:Y:S01]  /*51a0*/  ISETP.LT.AND P5, PT, R124, UR7, !P0 ;  /* 0x000000077c007c0c */ /* 0x000fe2000c7a1270 */
[----:B------:R1:W-:Y:S01]  /*51b0*/  @P6 STG.E.U16 desc[UR14][R24.64], R27 ;  /* 0x0000001b18006986 */ /* 0x0003e2000c10150e */
[----:B------:R-:W-:Y:S01]  /*51c0*/  LEA R26, P6, R43, R3, 0x1 ;  /* 0x000000032b1a7211 */ /* 0x000fe200078c08ff */
[----:B--2---:R-:W-:Y:S01]  /*51d0*/  IMAD R37, R0, 0x2, R35 ;  /* 0x0000000200257824 */ /* 0x004fe200078e0223 */
[----:B------:R-:W-:Y:S02]  /*51e0*/  LEA.HI.X.SX32 R31, R45, R28, 0x1, P3 ;  /* 0x0000001c2d1f7211 */ /* 0x000fe400018f0eff */
[----:B------:R-:W-:Y:S02]  /*51f0*/  ISETP.LT.AND P3, PT, R123, UR7, !P0 ;  /* 0x000000077b007c0c */ /* 0x000fe4000c761270 */
[----:B0-----:R-:W-:-:S02]  /*5200*/  PRMT R34, R20, 0x7632, R34 ;  /* 0x0000763214227816 */ /* 0x001fc40000000022 */
[----:B------:R-:W-:Y:S02]  /*5210*/  PRMT R36, R23, 0x7632, R36 ;  /* 0x0000763217247816 */ /* 0x000fe40000000024 */
[----:B-1----:R-:W-:Y:S02]  /*5220*/  PRMT R25, R27, 0x7632, R25 ;  /* 0x000076321b197816 */ /* 0x002fe40000000019 */
[-C--:B------:R-:W-:Y:S02]  /*5230*/  LEA.HI.X.SX32 R27, R43, R28.reuse, 0x1, P6 ;  /* 0x0000001c2b1b7211 */ /* 0x080fe400030f0eff */
[CC--:B------:R-:W-:Y:S01]  /*5240*/  LEA R32, P6, R33.reuse, R3.reuse, 0x1 ;  /* 0x0000000321207211 */ /* 0x0c0fe200078c08ff */
[----:B------:R0:W-:Y:S01]  /*5250*/  @P4 STG.E.U16 desc[UR14][R30.64], R25 ;  /* 0x000000191e004986 */ /* 0x0001e2000c10150e */
[----:B------:R-:W-:Y:S02]  /*5260*/  ISETP.LT.AND P4, PT, R122, UR7, !P0 ;  /* 0x000000077a007c0c */ /* 0x000fe4000c781270 */
[----:B------:R-:W-:Y:S01]  /*5270*/  LEA.HI.X.SX32 R33, R33, R28, 0x1, P6 ;  /* 0x0000001c21217211 */ /* 0x000fe200030f0eff */
[----:B------:R1:W-:Y:S01]  /*5280*/  @P1 STG.E.U16 desc[UR14][R26.64], R20 ;  /* 0x000000141a001986 */ /* 0x0003e2000c10150e */
[----:B------:R-:W-:-:S02]  /*5290*/  LEA R24, P6, R35, R3, 0x1 ;  /* 0x0000000323187211 */ /* 0x000fc400078c08ff */
[----:B------:R-:W-:Y:S01]  /*52a0*/  ISETP.LT.AND P1, PT, R121, UR7, !P0 ;  /* 0x0000000779007c0c */ /* 0x000fe2000c721270 */
[----:B------:R2:W-:Y:S01]  /*52b0*/  @P2 STG.E.U16 desc[UR14][R32.64], R21 ;  /* 0x0000001520002986 */ /* 0x0005e2000c10150e */
[----:B------:R-:W-:Y:S02]  /*52c0*/  ISETP.LT.AND P2, PT, R120, UR7, !P0 ;  /* 0x0000000778007c0c */ /* 0x000fe4000c741270 */
[----:B0-----:R-:W-:Y:S01]  /*52d0*/  LEA.HI.X.SX32 R25, R35, R28, 0x1, P6 ;  /* 0x0000001c23197211 */ /* 0x001fe200030f0eff */
[----:B------:R-:W-:Y:S01]  /*52e0*/  IMAD R35, R0, 0x2, R37 ;  /* 0x0000000200237824 */ /* 0x000fe200078e0225 */
[----:B------:R-:W-:-:S03]  /*52f0*/  LEA R30, P6, R37, R3, 0x1 ;  /* 0x00000003251e7211 */ /* 0x000fc600078c08ff */
[----:B------:R0:W-:Y:S01]  /*5300*/  @P5 STG.E.U16 desc[UR14][R24.64], R22 ;  /* 0x0000001618005986 */ /* 0x0001e2000c10150e */
[-C--:B------:R-:W-:Y:S01]  /*5310*/  LEA.HI.X.SX32 R31, R37, R28.reuse, 0x1, P6 ;  /* 0x0000001c251f7211 */ /* 0x080fe200030f0eff */
[C-C-:B------:R-:W-:Y:S01]  /*5320*/  IMAD R37, R0.reuse, 0x2, R35.reuse ;  /* 0x0000000200257824 */ /* 0x140fe200078e0223 */
[-C--:B-1----:R-:W-:Y:S02]  /*5330*/  LEA R26, P6, R35, R3.reuse, 0x1 ;  /* 0x00000003231a7211 */ /* 0x082fe400078c08ff */
[----:B------:R-:W-:Y:S01]  /*5340*/  ISETP.LT.AND P5, PT, R119, UR7, !P0 ;  /* 0x0000000777007c0c */ /* 0x000fe2000c7a1270 */
[----:B------:R1:W-:Y:S01]  /*5350*/  @P3 STG.E.U16 desc[UR14][R30.64], R23 ;  /* 0x000000171e003986 */ /* 0x0003e2000c10150e */
[-C--:B------:R-:W-:Y:S02]  /*5360*/  LEA.HI.X.SX32 R27, R35, R28.reuse, 0x1, P6 ;  /* 0x0000001c231b7211 */ /* 0x080fe400030f0eff */
[----:B------:R-:W-:Y:S01]  /*5370*/  PRMT R35, R21, 0x7632, R35 ;  /* 0x0000763215237816 */ /* 0x000fe20000000023 */
[----:B--2---:R-:W-:Y:S01]  /*5380*/  IMAD R21, R0, 0x2, R37 ;  /* 0x0000000200157824 */ /* 0x004fe200078e0225 */
[C---:B------:R-:W-:Y:S01]  /*5390*/  LEA R32, P6, R37.reuse, R3, 0x1 ;  /* 0x0000000325207211 */ /* 0x040fe200078c08ff */
[----:B------:R2:W-:Y:S01]  /*53a0*/  @P4 STG.E.U16 desc[UR14][R26.64], R34 ;  /* 0x000000221a004986 */ /* 0x0005e2000c10150e */
[----:B------:R-:W-:Y:S01]  /*53b0*/  ISETP.LT.AND P3, PT, R118, UR7, !P0 ;  /* 0x0000000776007c0c */ /* 0x000fe2000c761270 */
[----:B0-----:R-:W-:Y:S01]  /*53c0*/  IMAD R25, R0, 0x2, R21 ;  /* 0x0000000200197824 */ /* 0x001fe200078e0215 */
[----:B------:R-:W-:-:S02]  /*53d0*/  LEA.HI.X.SX32 R33, R37, R28, 0x1, P6 ;  /* 0x0000001c25217211 */ /* 0x000fc400030f0eff */
[CC--:B------:R-:W-:Y:S01]  /*53e0*/  LEA R20, P6, R21.reuse, R3.reuse, 0x1 ;  /* 0x0000000315147211 */ /* 0x0c0fe200078c08ff */
[----:B-1----:R-:W-:Y:S01]  /*53f0*/  IMAD R31, R0, 0x2, R25 ;  /* 0x00000002001f7824 */ /* 0x002fe200078e0219 */
[----:B------:R-:W-:Y:S01]  /*5400*/  PRMT R30, R22, 0x7632, R30 ;  /* 0x00007632161e7816 */ /* 0x000fe2000000001e */
[----:B------:R0:W-:Y:S01]  /*5410*/  @P1 STG.E.U16 desc[UR14][R32.64], R35 ;  /* 0x0000002320001986 */ /* 0x0001e2000c10150e */
[-C--:B------:R-:W-:Y:S02]  /*5420*/  LEA.HI.X.SX32 R21, R21, R28.reuse, 0x1, P6 ;  /* 0x0000001c15157211 */ /* 0x080fe400030f0eff */
[----:B------:R-:W-:Y:S01]  /*5430*/  LEA R22, P6, R25, R3, 0x1 ;  /* 0x0000000319167211 */ /* 0x000fe200078c08ff */
[----:B--2---:R-:W-:Y:S01]  /*5440*/  IMAD R27, R0, 0x2, R31 ;  /* 0x00000002001b7824 */ /* 0x004fe200078e021f */
[----:B------:R-:W-:Y:S01]  /*5450*/  ISETP.LT.AND P4, PT, R117, UR7, !P0 ;  /* 0x0000000775007c0c */ /* 0x000fe2000c781270 */
[----:B------:R1:W-:Y:S01]  /*5460*/  @P2 STG.E.U16 desc[UR14][R20.64], R30 ;  /* 0x0000001e14002986 */ /* 0x0003e2000c10150e */
[----:B------:R-:W-:-:S02]  /*5470*/  LEA.HI.X.SX32 R23, R25, R28, 0x1, P6 ;  /* 0x0000001c19177211 */ /* 0x000fc400030f0eff */
[CC--:B------:R-:W-:Y:S02]  /*5480*/  LEA R24, P6, R31.reuse, R3.reuse, 0x1 ;  /* 0x000000031f187211 */ /* 0x0c0fe400078c08ff */
[----:B------:R-:W-:Y:S01]  /*5490*/  ISETP.LT.AND P1, PT, R116, UR7, !P0 ;  /* 0x0000000774007c0c */ /* 0x000fe2000c721270 */
[----:B------:R2:W-:Y:S01]  /*54a0*/  @P5 STG.E.U16 desc[UR14][R22.64], R36 ;  /* 0x0000002416005986 */ /* 0x0005e2000c10150e */
[-C--:B------:R-:W-:Y:S01]  /*54b0*/  LEA.HI.X.SX32 R25, R31, R28.reuse, 0x1, P6 ;  /* 0x0000001c1f197211 */ /* 0x080fe200030f0eff */
[C---:B------:R-:W-:Y:S01]  /*54c0*/  IMAD R31, R0.reuse, 0x2, R27 ;  /* 0x00000002001f7824 */ /* 0x040fe200078e021b */
[-C--:B------:R-:W-:Y:S02]  /*54d0*/  LEA R26, P6, R27, R3.reuse, 0x1 ;  /* 0x000000031b1a7211 */ /* 0x080fe400078c08ff */
[----:B------:R-:W-:Y:S01]  /*54e0*/  ISETP.LT.AND P2, PT, R115, UR7, !P0 ;  /* 0x0000000773007c0c */ /* 0x000fe2000c741270 */
[----:B0-----:R-:W-:Y:S01]  /*54f0*/  IMAD R33, R0, 0x2, R31 ;  /* 0x0000000200217824 */ /* 0x001fe200078e021f */
[----:B------:R-:W-:Y:S01]  /*5500*/  LEA.HI.X.SX32 R27, R27, R28, 0x1, P6 ;  /* 0x0000001c1b1b7211 */ /* 0x000fe200030f0eff */
[----:B---3--:R0:W-:Y:S01]  /*5510*/  @P3 STG.E.U16 desc[UR14][R24.64], R16 ;  /* 0x0000001018003986 */ /* 0x0081e2000c10150e */
[----:B-1----:R-:W-:-:S02]  /*5520*/  LEA R20, P6, R31, R3, 0x1 ;  /* 0x000000031f147211 */ /* 0x002fc400078c08ff */
[----:B------:R-:W-:Y:S01]  /*5530*/  ISETP.LT.AND P5, PT, R114, UR7, !P0 ;  /* 0x0000000772007c0c */ /* 0x000fe2000c7a1270 */
[----:B------:R1:W-:Y:S01]  /*5540*/  @P4 STG.E.U16 desc[UR14][R26.64], R17 ;  /* 0x000000111a004986 */ /* 0x0003e2000c10150e */
[-C--:B------:R-:W-:Y:S01]  /*5550*/  LEA.HI.X.SX32 R21, R31, R28.reuse, 0x1, P6 ;  /* 0x0000001c1f157211 */ /* 0x080fe200030f0eff */
[----:B------:R-:W-:Y:S01]  /*5560*/  IMAD R31, R0, 0x2, R33 ;  /* 0x00000002001f7824 */ /* 0x000fe200078e0221 */
[CC--:B--2---:R-:W-:Y:S02]  /*5570*/  LEA R22, P6, R33.reuse, R3.reuse, 0x1 ;  /* 0x0000000321167211 */ /* 0x0c4fe400078c08ff */
[----:B------:R-:W-:Y:S01]  /*5580*/  PRMT R30, R16, 0x7632, R30 ;  /* 0x00007632101e7816 */ /* 0x000fe2000000001e */
[----:B------:R2:W-:Y:S01]  /*5590*/  @P1 STG.E.U16 desc[UR14][R20.64], R18 ;  /* 0x0000001214001986 */ /* 0x0005e2000c10150e */
[----:B------:R-:W-:Y:S01]  /*55a0*/  LEA.HI.X.SX32 R23, R33, R28, 0x1, P6 ;  /* 0x0000001c21177211 */ /* 0x000fe200030f0eff */
[----:B------:R-:W-:Y:S01]  /*55b0*/  IMAD R33, R0, 0x2, R31 ;  /* 0x0000000200217824 */ /* 0x000fe200078e021f */
[----:B0-----:R-:W-:-:S02]  /*55c0*/  LEA R24, P6, R31, R3, 0x1 ;  /* 0x000000031f187211 */ /* 0x001fc400078c08ff */
[----:B------:R-:W-:Y:S01]  /*55d0*/  ISETP.LT.AND P3, PT, R113, UR7, !P0 ;  /* 0x0000000771007c0c */ /* 0x000fe2000c761270 */
[----:B------:R0:W-:Y:S01]  /*55e0*/  @P2 STG.E.U16 desc[UR14][R22.64], R19 ;  /* 0x0000001316002986 */ /* 0x0001e2000c10150e */
[-C--:B------:R-:W-:Y:S02]  /*55f0*/  LEA.HI.X.SX32 R25, R31, R28.reuse, 0x1, P6 ;  /* 0x0000001c1f197211 */ /* 0x080fe400030f0eff */
[----:B------:R-:W-:Y:S01]  /*5600*/  PRMT R31, R17, 0x7632, R31 ;  /* 0x00007632111f7816 */ /* 0x000fe2000000001f */
[----:B-1----:R-:W-:Y:S01]  /*5610*/  IMAD R17, R0, 0x2, R33 ;  /* 0x0000000200117824 */ /* 0x002fe200078e0221 */
[C---:B------:R-:W-:Y:S01]  /*5620*/  LEA R26, P6, R33.reuse, R3, 0x1 ;  /* 0x00000003211a7211 */ /* 0x040fe200078c08ff */
[----:B------:R1:W-:Y:S01]  /*5630*/  @P5 STG.E.U16 desc[UR14][R24.64], R30 ;  /* 0x0000001e18005986 */ /* 0x0003e2000c10150e */
[----:B------:R-:W-:Y:S01]  /*5640*/  PRMT R32, R18, 0x7632, R32 ;  /* 0x0000763212207816 */ /* 0x000fe20000000020 */
[----:B--2---:R-:W-:Y:S01]  /*5650*/  IMAD R21, R0, 0x2, R17 ;  /* 0x0000000200157824 */ /* 0x004fe200078e0211 */
[----:B------:R-:W-:-:S02]  /*5660*/  LEA.HI.X.SX32 R27, R33, R28, 0x1, P6 ;  /* 0x0000001c211b7211 */ /* 0x000fc400030f0eff */
[CC--:B------:R-:W-:Y:S01]  /*5670*/  LEA R16, P6, R17.reuse, R3.reuse, 0x1 ;  /* 0x0000000311107211 */ /* 0x0c0fe200078c08ff */
[----:B0-----:R-:W-:Y:S01]  /*5680*/  IMAD R23, R0, 0x2, R21 ;  /* 0x0000000200177824 */ /* 0x001fe200078e0215 */
[----:B------:R-:W-:Y:S01]  /*5690*/  ISETP.LT.AND P4, PT, R112, UR7, !P0 ;  /* 0x0000000770007c0c */ /* 0x000fe2000c781270 */
[----:B------:R0:W-:Y:S01]  /*56a0*/  @P3 STG.E.U16 desc[UR14][R26.64], R31 ;  /* 0x0000001f1a003986 */ /* 0x0001e2000c10150e */
[-C--:B------:R-:W-:Y:S02]  /*56b0*/  LEA.HI.X.SX32 R17, R17, R28.reuse, 0x1, P6 ;  /* 0x0000001c11117211 */ /* 0x080fe400030f0eff */
[----:B------:R-:W-:Y:S01]  /*56c0*/  LEA R18, P6, R21, R3, 0x1 ;  /* 0x0000000315127211 */ /* 0x000fe200078c08ff */
[----:B-1----:R-:W-:Y:S01]  /*56d0*/  IMAD R25, R0, 0x2, R23 ;  /* 0x0000000200197824 */ /* 0x002fe200078e0217 */
[----:B------:R-:W-:Y:S02]  /*56e0*/  PRMT R33, R19, 0x7632, R33 ;  /* 0x0000763213217816 */ /* 0x000fe40000000021 */
[----:B------:R-:W-:-:S02]  /*56f0*/  LEA.HI.X.SX32 R19, R21, R28, 0x1, P6 ;  /* 0x0000001c15137211 */ /* 0x000fc400030f0eff */
[-C--:B------:R-:W-:Y:S02]  /*5700*/  LEA R20, P6, R23, R3.reuse, 0x1 ;  /* 0x0000000317147211 */ /* 0x080fe400078c08ff */
[----:B------:R-:W-:Y:S01]  /*5710*/  ISETP.LT.AND P1, PT, R111, UR7, !P0 ;  /* 0x000000076f007c0c */ /* 0x000fe2000c721270 */
[----:B0-----:R-:W-:Y:S01]  /*5720*/  IMAD R27, R0, 0x2, R25 ;  /* 0x00000002001b7824 */ /* 0x001fe200078e0219 */
[-C--:B------:R-:W-:Y:S01]  /*5730*/  LEA.HI.X.SX32 R21, R23, R28.reuse, 0x1, P6 ;  /* 0x0000001c17157211 */ /* 0x080fe200030f0eff */
[----:B------:R0:W-:Y:S01]  /*5740*/  @P4 STG.E.U16 desc[UR14][R16.64], R32 ;  /* 0x0000002010004986 */ /* 0x0001e2000c10150e */
[C---:B------:R-:W-:Y:S02]  /*5750*/  LEA R22, P6, R25.reuse, R3, 0x1 ;  /* 0x0000000319167211 */ /* 0x040fe400078c08ff */
[----:B------:R-:W-:Y:S02]  /*5760*/  ISETP.LT.AND P2, PT, R110, UR7, !P0 ;  /* 0x000000076e007c0c */ /* 0x000fe4000c741270 */
[----:B------:R-:W-:Y:S01]  /*5770*/  LEA.HI.X.SX32 R23, R25, R28, 0x1, P6 ;  /* 0x0000001c19177211 */ /* 0x000fe200030f0eff */
[----:B------:R-:W-:Y:S01]  /*5780*/  IMAD R25, R0, 0x2, R27 ;  /* 0x0000000200197824 */ /* 0x000fe200078e021b */
[----:B------:R-:W-:-:S02]  /*5790*/  ISETP.LT.AND P5, PT, R109, UR7, !P0 ;  /* 0x000000076d007c0c */ /* 0x000fc4000c7a1270 */
[----:B------:R-:W-:Y:S01]  /*57a0*/  ISETP.LT.AND P3, PT, R108, UR7, !P0 ;  /* 0x000000076c007c0c */ /* 0x000fe2000c761270 */
[----:B------:R1:W-:Y:S01]  /*57b0*/  @P1 STG.E.U16 desc[UR14][R18.64], R33 ;  /* 0x0000002112001986 */ /* 0x0003e2000c10150e */
[----:B------:R-:W-:Y:S02]  /*57c0*/  ISETP.LT.AND P4, PT, R107, UR7, !P0 ;  /* 0x000000076b007c0c */ /* 0x000fe4000c781270 */
[----:B0-----:R-:W-:Y:S02]  /*57d0*/  LEA R16, P6, R27, R3, 0x1 ;  /* 0x000000031b107211 */ /* 0x001fe400078c08ff */
[----:B----4-:R-:W-:Y:S01]  /*57e0*/  PRMT R26, R13, 0x7632, R26 ;  /* 0x000076320d1a7816 */ /* 0x010fe2000000001a */
[----:B------:R0:W-:Y:S01]  /*57f0*/  @P2 STG.E.U16 desc[UR14][R20.64], R12 ;  /* 0x0000000c14002986 */ /* 0x0001e2000c10150e */
[----:B------:R-:W-:Y:S01]  /*5800*/  LEA.HI.X.SX32 R17, R27, R28, 0x1, P6 ;  /* 0x0000001c1b117211 */ /* 0x000fe200030f0eff */
[----:B------:R-:W-:Y:S01]  /*5810*/  IMAD R27, R0, 0x2, R25 ;  /* 0x00000002001b7824 */ /* 0x000fe200078e0219 */
[----:B------:R-:W-:Y:S01]  /*5820*/  ISETP.LT.AND P1, PT, R106, UR7, !P0 ;  /* 0x000000076a007c0c */ /* 0x000fe2000c721270 */
[----:B------:R2:W-:Y:S01]  /*5830*/  @P5 STG.E.U16 desc[UR14][R22.64], R13 ;  /* 0x0000000d16005986 */ /* 0x0005e2000c10150e */
[----:B------:R-:W-:-:S02]  /*5840*/  PRMT R24, R12, 0x7632, R24 ;  /* 0x000076320c187816 */ /* 0x000fc40000000018 */
[-C--:B-1----:R-:W-:Y:S01]  /*5850*/  LEA R18, P6, R25, R3.reuse, 0x1 ;  /* 0x0000000319127211 */ /* 0x082fe200078c08ff */
[----:B------:R1:W-:Y:S01]  /*5860*/  @P3 STG.E.U16 desc[UR14][R16.64], R14 ;  /* 0x0000000e10003986 */ /* 0x0003e2000c10150e */
[----:B------:R-:W-:Y:S02]  /*5870*/  ISETP.LT.AND P2, PT, R105, UR7, !P0 ;  /* 0x0000000769007c0c */ /* 0x000fe4000c741270 */
[-C--:B------:R-:W-:Y:S01]  /*5880*/  LEA.HI.X.SX32 R19, R25, R28.reuse, 0x1, P6 ;  /* 0x0000001c19137211 */ /* 0x080fe200030f0eff */
[----:B------:R-:W-:Y:S01]  /*5890*/  IMAD R25, R0, 0x2, R27 ;  /* 0x0000000200197824 */ /* 0x000fe200078e021b */
[CC--:B0-----:R-:W-:Y:S02]  /*58a0*/  LEA R20, P6, R27.reuse, R3.reuse, 0x1 ;  /* 0x000000031b147211 */ /* 0x0c1fe400078c08ff */
[----:B------:R-:W-:Y:S01]  /*58b0*/  ISETP.LT.AND P5, PT, R104, UR7, !P0 ;  /* 0x0000000768007c0c */ /* 0x000fe2000c7a1270 */
[C---:B--2---:R-:W-:Y:S01]  /*58c0*/  IMAD R13, R0.reuse, 0x2, R25 ;  /* 0x00000002000d7824 */ /* 0x044fe200078e0219 */
[-C--:B------:R-:W-:Y:S01]  /*58d0*/  LEA.HI.X.SX32 R21, R27, R28.reuse, 0x1, P6 ;  /* 0x0000001c1b157211 */ /* 0x080fe200030f0eff */
[----:B------:R0:W-:Y:S01]  /*58e0*/  @P4 STG.E.U16 desc[UR14][R18.64], R15 ;  /* 0x0000000f12004986 */ /* 0x0001e2000c10150e */
[----:B------:R-:W-:Y:S01]  /*58f0*/  LEA R22, P6, R25, R3, 0x1 ;  /* 0x0000000319167211 */ /* 0x000fe200078c08ff */
[----:B-1----:R-:W-:Y:S01]  /*5900*/  IMAD R17, R0, 0x2, R13 ;  /* 0x0000000200117824 */ /* 0x002fe200078e020d */
[----:B------:R-:W-:Y:S01]  /*5910*/  PRMT R27, R15, 0x7632, R27 ;  /* 0x000076320f1b7816 */ /* 0x000fe2000000001b */
[----:B------:R1:W-:Y:S01]  /*5920*/  @P1 STG.E.U16 desc[UR14][R20.64], R24 ;  /* 0x0000001814001986 */ /* 0x0003e2000c10150e */
[----:B------:R-:W-:-:S02]  /*5930*/  LEA.HI.X.SX32 R23, R25, R28, 0x1, P6 ;  /* 0x0000001c19177211 */ /* 0x000fc400030f0eff */
[CC--:B------:R-:W-:Y:S02]  /*5940*/  LEA R12, P6, R13.reuse, R3.reuse, 0x1 ;  /* 0x000000030d0c7211 */ /* 0x0c0fe400078c08ff */
[----:B------:R-:W-:Y:S01]  /*5950*/  PRMT R25, R14, 0x7632, R25 ;  /* 0x000076320e197816 */ /* 0x000fe20000000019 */
[----:B------:R2:W-:Y:S01]  /*5960*/  @P2 STG.E.U16 desc[UR14][R22.64], R26 ;  /* 0x0000001a16002986 */ /* 0x0005e2000c10150e */
[-C--:B------:R-:W-:Y:S01]  /*5970*/  LEA.HI.X.SX32 R13, R13, R28.reuse, 0x1, P6 ;  /* 0x0000001c0d0d7211 */ /* 0x080fe200030f0eff */
[C---:B0-----:R-:W-:Y:S01]  /*5980*/  IMAD R19, R0.reuse, 0x2, R17 ;  /* 0x0000000200137824 */ /* 0x041fe200078e0211 */
[-C--:B------:R-:W-:Y:S02]  /*5990*/  LEA R14, P6, R17, R3.reuse, 0x1 ;  /* 0x00000003110e7211 */ /* 0x080fe400078c08ff */
[----:B------:R-:W-:Y:S01]  /*59a0*/  ISETP.LT.AND P3, PT, R103, UR7, !P0 ;  /* 0x0000000767007c0c */ /* 0x000fe2000c761270 */
[----:B-1----:R-:W-:Y:S01]  /*59b0*/  IMAD R21, R0, 0x2, R19 ;  /* 0x0000000200157824 */ /* 0x002fe200078e0213 */
[----:B------:R-:W-:Y:S01]  /*59c0*/  LEA.HI.X.SX32 R15, R17, R28, 0x1, P6 ;  /* 0x0000001c110f7211 */ /* 0x000fe200030f0eff */
[----:B------:R0:W-:Y:S01]  /*59d0*/  @P5 STG.E.U16 desc[UR14][R12.64], R25 ;  /* 0x000000190c005986 */ /* 0x0001e2000c10150e */
[----:B------:R-:W-:-:S02]  /*59e0*/  LEA R16, P6, R19, R3, 0x1 ;  /* 0x0000000313107211 */ /* 0x000fc400078c08ff */
[----:B------:R-:W-:Y:S01]  /*59f0*/  ISETP.LT.AND P4, PT, R102, UR7, !P0 ;  /* 0x0000000766007c0c */ /* 0x000fe2000c781270 */
[C---:B--2---:R-:W-:Y:S01]  /*5a00*/  IMAD R23, R0.reuse, 0x2, R21 ;  /* 0x0000000200177824 */ /* 0x044fe200078e0215 */
[-C--:B------:R-:W-:Y:S02]  /*5a10*/  LEA.HI.X.SX32 R17, R19, R28.reuse, 0x1, P6 ;  /* 0x0000001c13117211 */ /* 0x080fe400030f0eff */
[-C--:B------:R-:W-:Y:S02]  /*5a20*/  LEA R18, P6, R21, R3.reuse, 0x1 ;  /* 0x0000000315127211 */ /* 0x080fe400078c08ff */
[----:B------:R-:W-:Y:S01]  /*5a30*/  ISETP.LT.AND P1, PT, R101, UR7, !P0 ;  /* 0x0000000765007c0c */ /* 0x000fe2000c721270 */
[----:B------:R1:W-:Y:S01]  /*5a40*/  @P3 STG.E.U16 desc[UR14][R14.64], R27 ;  /* 0x0000001b0e003986 */ /* 0x0003e2000c10150e */
[----:B------:R-:W-:Y:S01]  /*5a50*/  LEA.HI.X.SX32 R19, R21, R28, 0x1, P6 ;  /* 0x0000001c15137211 */ /* 0x000fe200030f0eff */
[----:B------:R-:W-:Y:S01]  /*5a60*/  IMAD R21, R0, 0x2, R23 ;  /* 0x0000000200157824 */ /* 0x000fe200078e0217 */
[----:B0-----:R-:W-:Y:S01]  /*5a70*/  LEA R12, P6, R23, R3, 0x1 ;  /* 0x00000003170c7211 */ /* 0x001fe200078c08ff */
[----:B------:R-:W0:Y:S01]  /*5a80*/  LDS.128 R24, [R29+UR12] ;  /* 0x0000000c1d187984 */ /* 0x000e220008000c00 */
[----:B------:R-:W-:-:S02]  /*5a90*/  ISETP.LT.AND P2, PT, R100, UR7, !P0 ;  /* 0x0000000764007c0c */ /* 0x000fc4000c741270 */
[-C--:B------:R-:W-:Y:S01]  /*5aa0*/  LEA.HI.X.SX32 R13, R23, R28.reuse, 0x1, P6 ;  /* 0x0000001c170d7211 */ /* 0x080fe200030f0eff */
[C---:B------:R-:W-:Y:S01]  /*5ab0*/  IMAD R23, R0.reuse, 0x2, R21 ;  /* 0x0000000200177824 */ /* 0x040fe200078e0215 */
[----:B-----5:R2:W-:Y:S01]  /*5ac0*/  @P4 STG.E.U16 desc[UR14][R16.64], R8 ;  /* 0x0000000810004986 */ /* 0x0205e2000c10150e */
[----:B------:R-:W-:Y:S02]  /*5ad0*/  ISETP.LT.AND P5, PT, R99, UR7, !P0 ;  /* 0x0000000763007c0c */ /* 0x000fe4000c7a1270 */
[----:B-1----:R-:W-:Y:S01]  /*5ae0*/  LEA R14, P6, R21, R3, 0x1 ;  /* 0x00000003150e7211 */ /* 0x002fe200078c08ff */
[----:B------:R1:W-:Y:S01]  /*5af0*/  @P1 STG.E.U16 desc[UR14][R18.64], R9 ;  /* 0x0000000912001986 */ /* 0x0003e2000c10150e */
[----:B------:R-:W-:Y:S02]  /*5b00*/  PRMT R22, R9, 0x7632, R22 ;  /* 0x0000763209167816 */ /* 0x000fe40000000016 */
[----:B------:R-:W-:Y:S01]  /*5b10*/  LEA.HI.X.SX32 R15, R21, R28, 0x1, P6 ;  /* 0x0000001c150f7211 */ /* 0x000fe200030f0eff */
[----:B------:R-:W-:Y:S01]  /*5b20*/  IMAD R21, R0, 0x2, R23 ;  /* 0x0000000200157824 */ /* 0x000fe200078e0217 */
[----:B------:R-:W-:Y:S01]  /*5b30*/  ISETP.LT.AND P3, PT, R98, UR7, !P0 ;  /* 0x0000000762007c0c */ /* 0x000fe2000c761270 */
[----:B------:R3:W-:Y:S01]  /*5b40*/  @P2 STG.E.U16 desc[UR14][R12.64], R10 ;  /* 0x0000000a0c002986 */ /* 0x0007e2000c10150e */
[----:B------:R-:W-:-:S02]  /*5b50*/  PRMT R20, R8, 0x7632, R20 ;  /* 0x0000763208147816 */ /* 0x000fc40000000014 */
[-C--:B--2---:R-:W-:Y:S01]  /*5b60*/  LEA R16, P6, R23, R3.reuse, 0x1 ;  /* 0x0000000317107211 */ /* 0x084fe200078c08ff */
[----:B------:R2:W-:Y:S01]  /*5b70*/  @P5 STG.E.U16 desc[UR14][R14.64], R11 ;  /* 0x0000000b0e005986 */ /* 0x0005e2000c10150e */
[----:B------:R-:W-:Y:S01]  /*5b80*/  ISETP.LT.AND P4, PT, R97, UR7, !P0 ;  /* 0x0000000761007c0c */ /* 0x000fe2000c781270 */
[----:B-1----:R-:W-:Y:S01]  /*5b90*/  IMAD R9, R0, 0x2, R21 ;  /* 0x0000000200097824 */ /* 0x002fe200078e0215 */
[-C--:B------:R-:W-:Y:S02]  /*5ba0*/  LEA.HI.X.SX32 R17, R23, R28.reuse, 0x1, P6 ;  /* 0x0000001c17117211 */ /* 0x080fe400030f0eff */
[CC--:B------:R-:W-:Y:S02]  /*5bb0*/  LEA R18, P6, R21.reuse, R3.reuse, 0x1 ;  /* 0x0000000315127211 */ /* 0x0c0fe400078c08ff */
[----:B------:R-:W-:Y:S01]  /*5bc0*/  ISETP.LT.AND P1, PT, R96, UR7, !P0 ;  /* 0x0000000760007c0c */ /* 0x000fe2000c721270 */
[C---:B---3--:R-:W-:Y:S01]  /*5bd0*/  IMAD R13, R0.reuse, 0x2, R9 ;  /* 0x00000002000d7824 */ /* 0x048fe200078e0209 */
[-C--:B------:R-:W-:Y:S01]  /*5be0*/  LEA.HI.X.SX32 R19, R21, R28.reuse, 0x1, P6 ;  /* 0x0000001c15137211 */ /* 0x080fe200030f0eff */
[----:B------:R1:W-:Y:S01]  /*5bf0*/  @P3 STG.E.U16 desc[UR14][R16.64], R20 ;  /* 0x0000001410003986 */ /* 0x0003e2000c10150e */
[C---:B------:R-:W-:Y:S01]  /*5c00*/  LEA R8, P6, R9.reuse, R3, 0x1 ;  /* 0x0000000309087211 */ /* 0x040fe200078c08ff */
[----:B--2---:R-:W-:Y:S01]  /*5c10*/  IMAD R15, R0, 0x2, R13 ;  /* 0x00000002000f7824 */ /* 0x004fe200078e020d */
[----:B------:R-:W-:Y:S01]  /*5c20*/  PRMT R21, R10, 0x7632, R21 ;  /* 0x000076320a157816 */ /* 0x000fe20000000015 */
[----:B------:R2:W-:Y:S01]  /*5c30*/  @P4 STG.E.U16 desc[UR14][R18.64], R22 ;  /* 0x0000001612004986 */ /* 0x0005e2000c10150e */
[----:B------:R-:W-:-:S02]  /*5c40*/  LEA.HI.X.SX32 R9, R9, R28, 0x1, P6 ;  /* 0x0000001c09097211 */ /* 0x000fc400030f0eff */
[-C--:B------:R-:W-:Y:S02]  /*5c50*/  LEA R10, P6, R13, R3.reuse, 0x1 ;  /* 0x000000030d0a7211 */ /* 0x080fe400078c08ff */
[----:B------:R-:W-:Y:S01]  /*5c60*/  PRMT R23, R11, 0x7632, R23 ;  /* 0x000076320b177816 */ /* 0x000fe20000000017 */
[----:B------:R3:W-:Y:S01]  /*5c70*/  @P1 STG.E.U16 desc[UR14][R8.64], R21 ;  /* 0x0000001508001986 */ /* 0x0007e2000c10150e */
[-C--:B------:R-:W-:Y:S01]  /*5c80*/  LEA.HI.X.SX32 R11, R13, R28.reuse, 0x1, P6 ;  /* 0x0000001c0d0b7211 */ /* 0x080fe200030f0eff */
[C---:B-1----:R-:W-:Y:S01]  /*5c90*/  IMAD R17, R0.reuse, 0x2, R15 ;  /* 0x0000000200117824 */ /* 0x042fe200078e020f */
[----:B------:R-:W-:Y:S02]  /*5ca0*/  LEA R12, P6, R15, R3, 0x1 ;  /* 0x000000030f0c7211 */ /* 0x000fe400078c08ff */
[----:B------:R-:W-:Y:S01]  /*5cb0*/  ISETP.LT.AND P2, PT, R95, UR7, !P0 ;  /* 0x000000075f007c0c */ /* 0x000fe2000c741270 */
[----:B--2---:R-:W-:Y:S01]  /*5cc0*/  IMAD R19, R0, 0x2, R17 ;  /* 0x0000000200137824 */ /* 0x004fe200078e0211 */
[----:B------:R-:W-:-:S02]  /*5cd0*/  LEA.HI.X.SX32 R13, R15, R28, 0x1, P6 ;  /* 0x0000001c0f0d7211 */ /* 0x000fc400030f0eff */
[CC--:B------:R-:W-:Y:S02]  /*5ce0*/  LEA R14, P6, R17.reuse, R3.reuse, 0x1 ;  /* 0x00000003110e7211 */ /* 0x0c0fe400078c08ff */
[----:B------:R-:W-:Y:S02]  /*5cf0*/  ISETP.LT.AND P5, PT, R94, UR7, !P0 ;  /* 0x000000075e007c0c */ /* 0x000fe4000c7a1270 */
[----:B------:R-:W-:Y:S01]  /*5d00*/  LEA.HI.X.SX32 R15, R17, R28, 0x1, P6 ;  /* 0x0000001c110f7211 */ /* 0x000fe200030f0eff */
[----:B------:R-:W-:Y:S01]  /*5d10*/  IMAD R17, R0, 0x2, R19 ;  /* 0x0000000200117824 */ /* 0x000fe200078e0213 */
[----:B------:R-:W-:Y:S02]  /*5d20*/  ISETP.LT.AND P3, PT, R92, UR7, !P0 ;  /* 0x000000075c007c0c */ /* 0x000fe4000c761270 */
[----:B---3--:R-:W-:Y:S01]  /*5d30*/  LEA R8, P6, R19, R3, 0x1 ;  /* 0x0000000313087211 */ /* 0x008fe200078c08ff */
[----:B------:R1:W-:Y:S01]  /*5d40*/  @P2 STG.E.U16 desc[UR14][R10.64], R23 ;  /* 0x000000170a002986 */ /* 0x0003e2000c10150e */
[----:B------:R-:W-:-:S02]  /*5d50*/  ISETP.LT.AND P4, PT, R90, UR7, !P0 ;  /* 0x000000075a007c0c */ /* 0x000fc4000c781270 */
[----:B------:R-:W-:Y:S01]  /*5d60*/  LEA.HI.X.SX32 R9, R19, R28, 0x1, P6 ;  /* 0x0000001c13097211 */ /* 0x000fe200030f0eff */
[----:B------:R-:W-:Y:S01]  /*5d70*/  IMAD R19, R0, 0x2, R17 ;  /* 0x0000000200137824 */ /* 0x000fe200078e0211 */
[----:B------:R-:W-:Y:S01]  /*5d80*/  ISETP.LT.AND P1, PT, R88, UR7, !P0 ;  /* 0x0000000758007c0c */ /* 0x000fe2000c721270 */
[----:B------:R2:W-:Y:S01]  /*5d90*/  @P5 STG.E.U16 desc[UR14][R12.64], R4 ;  /* 0x000000040c005986 */ /* 0x0005e2000c10150e */
[----:B------:R-:W-:Y:S02]  /*5da0*/  ISETP.LT.AND P2, PT, R86, UR7, !P0 ;  /* 0x0000000756007c0c */ /* 0x000fe4000c741270 */
[----:B------:R-:W-:Y:S01]  /*5db0*/  ISETP.LT.AND P5, PT, R84, UR7, !P0 ;  /* 0x0000000754007c0c */ /* 0x000fe2000c7a1270 */
[----:B------:R3:W-:Y:S01]  /*5dc0*/  @P3 STG.E.U16 desc[UR14][R14.64], R5 ;  /* 0x000000050e003986 */ /* 0x0007e2000c10150e */
[----:B------:R-:W-:Y:S02]  /*5dd0*/  PRMT R16, R7, 0x7632, R16 ;  /* 0x0000763207107816 */ /* 0x000fe40000000010 */
[----:B-1----:R-:W-:Y:S01]  /*5de0*/  LEA R10, P6, R17, R3, 0x1 ;  /* 0x00000003110a7211 */ /* 0x002fe200078c08ff */
[----:B------:R1:W-:Y:S01]  /*5df0*/  @P4 STG.E.U16 desc[UR14][R8.64], R6 ;  /* 0x0000000608004986 */ /* 0x0003e2000c10150e */
[----:B------:R-:W-:-:S02]  /*5e00*/  ISETP.LT.AND P3, PT, R78, UR7, !P0 ;  /* 0x000000074e007c0c */ /* 0x000fc4000c761270 */
[-C--:B------:R-:W-:Y:S01]  /*5e10*/  LEA.HI.X.SX32 R11, R17, R28.reuse, 0x1, P6 ;  /* 0x0000001c110b7211 */ /* 0x080fe200030f0eff */
[----:B------:R-:W-:Y:S01]  /*5e20*/  IMAD R17, R0, 0x2, R19 ;  /* 0x0000000200117824 */ /* 0x000fe200078e0213 */
[CC--:B--2---:R-:W-:Y:S02]  /*5e30*/  LEA R12, P6, R19.reuse, R3.reuse, 0x1 ;  /* 0x00000003130c7211 */ /* 0x0c4fe400078c08ff */
[----:B------:R-:W-:Y:S01]  /*5e40*/  ISETP.LT.AND P4, PT, R70, UR7, !P0 ;  /* 0x0000000746007c0c */ /* 0x000fe2000c781270 */
[----:B------:R-:W-:Y:S01]  /*5e50*/  @P1 STG.E.U16 desc[UR14][R10.64], R7 ;  /* 0x000000070a001986 */ /* 0x000fe2000c10150e */
[----:B---3--:R-:W-:Y:S02]  /*5e60*/  PRMT R15, R4, 0x7632, R15 ;  /* 0x00007632040f7816 */ /* 0x008fe4000000000f */
[----:B------:R-:W-:Y:S01]  /*5e70*/  LEA.HI.X.SX32 R13, R19, R28, 0x1, P6 ;  /* 0x0000001c130d7211 */ /* 0x000fe200030f0eff */
[----:B-1----:R-:W-:Y:S01]  /*5e80*/  IMAD R9, R0, 0x2, R17 ;  /* 0x0000000200097824 */ /* 0x002fe200078e0211 */
[----:B------:R-:W-:-:S02]  /*5e90*/  LEA R14, P6, R17, R3, 0x1 ;  /* 0x00000003110e7211 */ /* 0x000fc400078c08ff */
[----:B------:R-:W-:Y:S01]  /*5ea0*/  PRMT R5, R5, 0x7632, R5 ;  /* 0x0000763205057816 */ /* 0x000fe20000000005 */
[----:B------:R1:W-:Y:S01]  /*5eb0*/  @P2 STG.E.U16 desc[UR14][R12.64], R15 ;  /* 0x0000000f0c002986 */ /* 0x0003e2000c10150e */
[----:B------:R-:W-:Y:S02]  /*5ec0*/  ISETP.LT.AND P1, PT, R68, UR7, !P0 ;  /* 0x0000000744007c0c */ /* 0x000fe4000c721270 */
[----:B------:R-:W-:Y:S02]  /*5ed0*/  ISETP.LT.AND P2, PT, R62, UR7, !P0 ;  /* 0x000000073e007c0c */ /* 0x000fe4000c741270 */
[----:B-1----:R-:W-:Y:S01]  /*5ee0*/  LEA.HI.X.SX32 R15, R17, R28, 0x1, P6 ;  /* 0x0000001c110f7211 */ /* 0x002fe200030f0eff */
[----:B------:R-:W-:Y:S01]  /*5ef0*/  IMAD R17, R0, 0x2, R9 ;  /* 0x0000000200117824 */ /* 0x000fe200078e0209 */
[----:B------:R-:W-:Y:S02]  /*5f00*/  LEA R4, P6, R9, R3, 0x1 ;  /* 0x0000000309047211 */ /* 0x000fe400078c08ff */
[----:B------:R-:W-:Y:S01]  /*5f10*/  PRMT R12, R6, 0x7632, R12 ;  /* 0x00007632060c7816 */ /* 0x000fe2000000000c */
[----:B------:R-:W-:Y:S01]  /*5f20*/  IMAD R7, R0, 0x2, R17 ;  /* 0x0000000200077824 */ /* 0x000fe200078e0211 */
[----:B------:R1:W-:Y:S01]  /*5f30*/  @P5 STG.E.U16 desc[UR14][R14.64], R5 ;  /* 0x000000050e005986 */ /* 0x0003e2000c10150e */
[----:B------:R-:W-:-:S02]  /*5f40*/  ISETP.LT.AND P5, PT, R60, UR7, !P0 ;  /* 0x000000073c007c0c */ /* 0x000fc4000c7a1270 */
[----:B------:R-:W-:-:S04]  /*5f50*/  IMAD R11, R0, 0x2, R7 ;  /* 0x00000002000b7824 */ /* 0x000fc800078e0207 */
[----:B------:R-:W-:Y:S01]  /*5f60*/  IMAD R13, R0, 0x2, R11 ;  /* 0x00000002000d7824 */ /* 0x000fe200078e020b */
[----:B-1----:R-:W-:-:S03]  /*5f70*/  LEA.HI.X.SX32 R5, R9, R28, 0x1, P6 ;  /* 0x0000001c09057211 */ /* 0x002fc600030f0eff */
[C---:B------:R-:W-:Y:S01]  /*5f80*/  IMAD R15, R0.reuse, 0x2, R13 ;  /* 0x00000002000f7824 */ /* 0x040fe200078e020d */
[-C--:B------:R-:W-:Y:S01]  /*5f90*/  LEA R8, P6, R17, R3.reuse, 0x1 ;  /* 0x0000000311087211 */ /* 0x080fe200078c08ff */
[----:B------:R1:W-:Y:S01]  /*5fa0*/  @P3 STG.E.U16 desc[UR14][R4.64], R12 ;  /* 0x0000000c04003986 */ /* 0x0003e2000c10150e */
[-C--:B------:R-:W-:Y:S02]  /*5fb0*/  LEA R6, P3, R7, R3.reuse, 0x1 ;  /* 0x0000000307067211 */ /* 0x080fe400078608ff */
[-C--:B------:R-:W-:Y:S01]  /*5fc0*/  LEA.HI.X.SX32 R9, R17, R28.reuse, 0x1, P6 ;  /* 0x0000001c11097211 */ /* 0x080fe200030f0eff */
[C---:B------:R-:W-:Y:S01]  /*5fd0*/  IMAD R17, R0.reuse, 0x2, R15 ;  /* 0x0000000200117824 */ /* 0x040fe200078e020f */
[----:B------:R-:W-:Y:S02]  /*5fe0*/  LEA R10, P6, R11, R3, 0x1 ;  /* 0x000000030b0a7211 */ /* 0x000fe400078c08ff */
[-C--:B------:R-:W-:Y:S01]  /*5ff0*/  LEA.HI.X.SX32 R7, R7, R28.reuse, 0x1, P3 ;  /* 0x0000001c07077211 */ /* 0x080fe200018f0eff */
[----:B------:R-:W-:Y:S01]  /*6000*/  IMAD R19, R0, 0x2, R17 ;  /* 0x0000000200137824 */ /* 0x000fe200078e0211 */
[----:B------:R2:W-:Y:S01]  /*6010*/  @P4 STG.E.U16 desc[UR14][R8.64], R16 ;  /* 0x0000001008004986 */ /* 0x0005e2000c10150e */
[----:B------:R-:W-:-:S02]  /*6020*/  LEA.HI.X.SX32 R11, R11, R28, 0x1, P6 ;  /* 0x0000001c0b0b7211 */ /* 0x000fc400030f0eff */
[C---:B------:R-:W-:Y:S01]  /*6030*/  IMAD R21, R0.reuse, 0x2, R19 ;  /* 0x0000000200157824 */ /* 0x040fe200078e0213 */
[----:B0-----:R-:W-:Y:S01]  /*6040*/  @P1 STG.E.U16 desc[UR14][R6.64], R24 ;  /* 0x0000001806001986 */ /* 0x001fe2000c10150e */
[-C--:B-1----:R-:W-:Y:S02]  /*6050*/  LEA R4, P1, R13, R3.reuse, 0x1 ;  /* 0x000000030d047211 */ /* 0x082fe400078208ff */
[-C--:B------:R-:W-:Y:S01]  /*6060*/  LEA R12, P6, R17, R3.reuse, 0x1 ;  /* 0x00000003110c7211 */ /* 0x080fe200078c08ff */
[----:B------:R0:W-:Y:S01]  /*6070*/  @P2 STG.E.U16 desc[UR14][R10.64], R25 ;  /* 0x000000190a002986 */ /* 0x0001e2000c10150e */
[----:B------:R-:W-:Y:S01]  /*6080*/  LEA.HI.X.SX32 R5, R13, R28, 0x1, P1 ;  /* 0x0000001c0d057211 */ /* 0x000fe200008f0eff */
[----:B------:R-:W-:Y:S01]  /*6090*/  IMAD R0, R0, 0x2, R21 ;  /* 0x0000000200007824 */ /* 0x000fe200078e0215 */
[----:B------:R-:W-:Y:S02]  /*60a0*/  ISETP.LT.AND P4, PT, R54, UR7, !P0 ;  /* 0x0000000736007c0c */ /* 0x000fe4000c781270 */
[----:B--2---:R-:W-:Y:S01]  /*60b0*/  LEA R8, P2, R15, R3, 0x1 ;  /* 0x000000030f087211 */ /* 0x004fe200078408ff */
[----:B------:R1:W-:Y:S01]  /*60c0*/  @P5 STG.E.U16 desc[UR14][R4.64], R26 ;  /* 0x0000001a04005986 */ /* 0x0003e2000c10150e */
[----:B------:R-:W-:-:S02]  /*60d0*/  ISETP.LT.AND P3, PT, R52, UR7, !P0 ;  /* 0x0000000734007c0c */ /* 0x000fc4000c761270 */
[-C--:B------:R-:W-:Y:S02]  /*60e0*/  LEA.HI.X.SX32 R9, R15, R28.reuse, 0x1, P2 ;  /* 0x0000001c0f097211 */ /* 0x080fe400010f0eff */
[----:B------:R-:W-:Y:S02]  /*60f0*/  ISETP.LT.AND P2, PT, R46, UR7, !P0 ;  /* 0x000000072e007c0c */ /* 0x000fe4000c741270 */
[----:B0-----:R-:W-:Y:S02]  /*6100*/  LEA R10, P1, R21, R3, 0x1 ;  /* 0x00000003150a7211 */ /* 0x001fe400078208ff */
[-C--:B------:R-:W-:Y:S01]  /*6110*/  LEA.HI.X.SX32 R13, R17, R28.reuse, 0x1, P6 ;  /* 0x0000001c110d7211 */ /* 0x080fe200030f0eff */
[----:B------:R0:W-:Y:S01]  /*6120*/  @P4 STG.E.U16 desc[UR14][R8.64], R27 ;  /* 0x0000001b08004986 */ /* 0x0001e2000c10150e */
[----:B------:R-:W-:Y:S02]  /*6130*/  LEA.HI.X.SX32 R11, R21, R28, 0x1, P1 ;  /* 0x0000001c150b7211 */ /* 0x000fe400008f0eff */
[----:B------:R-:W-:-:S02]  /*6140*/  ISETP.LT.AND P1, PT, R44, UR7, !P0 ;  /* 0x000000072c007c0c */ /* 0x000fc4000c721270 */
[CC--:B------:R-:W-:Y:S02]  /*6150*/  LEA R6, P6, R19.reuse, R3.reuse, 0x1 ;  /* 0x0000000313067211 */ /* 0x0c0fe400078c08ff */
[----:B------:R-:W-:Y:S02]  /*6160*/  ISETP.LT.AND P0, PT, R2, UR7, !P0 ;  /* 0x0000000702007c0c */ /* 0x000fe4000c701270 */
[----:B------:R-:W-:Y:S02]  /*6170*/  LEA.HI.X.SX32 R7, R19, R28, 0x1, P6 ;  /* 0x0000001c13077211 */ /* 0x000fe400030f0eff */
[----:B------:R-:W-:Y:S02]  /*6180*/  LEA R14, P6, R0, R3, 0x1 ;  /* 0x00000003000e7211 */ /* 0x000fe400078c08ff */
[----:B------:R-:W-:Y:S02]  /*6190*/  PRMT R24, R24, 0x7632, R24 ;  /* 0x0000763218187816 */ /* 0x000fe40000000018 */
[----:B------:R-:W-:-:S02]  /*61a0*/  PRMT R3, R25, 0x7632, R3 ;  /* 0x0000763219037816 */ /* 0x000fc40000000003 */
[----:B-1----:R-:W-:Y:S01]  /*61b0*/  PRMT R5, R26, 0x7632, R5 ;  /* 0x000076321a057816 */ /* 0x002fe20000000005 */
[----:B------:R0:W-:Y:S01]  /*61c0*/  @P3 STG.E.U16 desc[UR14][R12.64], R24 ;  /* 0x000000180c003986 */ /* 0x0001e2000c10150e */
[----:B------:R-:W-:-:S03]  /*61d0*/  LEA.HI.X.SX32 R15, R0, R28, 0x1, P6 ;  /* 0x0000001c000f7211 */ /* 0x000fc600030f0eff */
[----:B------:R0:W-:Y:S04]  /*61e0*/  @P2 STG.E.U16 desc[UR14][R6.64], R3 ;  /* 0x0000000306002986 */ /* 0x0001e8000c10150e */
[----:B------:R0:W-:Y:S01]  /*61f0*/  @P1 STG.E.U16 desc[UR14][R10.64], R5 ;  /* 0x000000050a001986 */ /* 0x0001e2000c10150e */
[----:B------:R-:W-:Y:S05]  /*6200*/  @!P0 EXIT ;  /* 0x000000000000894d */ /* 0x000fea0003800000 */
[----:B0-----:R-:W-:-:S05]  /*6210*/  PRMT R7, R27, 0x7632, R7 ;  /* 0x000076321b077816 */ /* 0x001fca0000000007 */
[----:B------:R-:W-:Y:S01]  /*6220*/  STG.E.U16 desc[UR14][R14.64], R7 ;  /* 0x000000070e007986 */ /* 0x000fe2000c10150e */
[----:B------:R-:W-:Y:S05]  /*6230*/  EXIT ;  /* 0x000000000000794d */ /* 0x000fea0003800000 */
.L_x_2:
[----:B------:R-:W-:-:S00]  /*6240*/  BRA `(.L_x_2) ;  /* 0xfffffffc00fc7947 */ /* 0x000fc0000383ffff */
[----:B------:R-:W-:-:S00]  /*6250*/  NOP ;  /* 0x0000000000007918 */ /* 0x000fc00000000000 */
        /* <DEDUP_REMOVED lines=10> */
.L_x_3:


//--------------------- .nv.shared.matmul_kernel  --------------------------
	.section	.nv.shared.matmul_kernel,"aw",@nobits
	.sectionflags	@""
	.align	16
	.zero		1024


//--------------------- .nv.shared.reserved.0     --------------------------
	.section	.nv.shared.reserved.0,"aw",@nobits
	.weak		__nv_reservedSMEM_offset_0_alias
	.size		__nv_reservedSMEM_offset_0_alias, 0, 0
	.other		__nv_reservedSMEM_offset_0_alias,@"STO_CUDA_RESERVED_SHARED STV_DEFAULT"
__nv_reservedSMEM_offset_0_alias:
	.zero		0


//--------------------- .nv.constant0.matmul_kernel --------------------------
	.section	.nv.constant0.matmul_kernel,"a",@progbits
	.sectionflags	@""
	.align	4
.nv.constant0.matmul_kernel:
	.zero		608


//--------------------- SYMBOLS --------------------------

	.type		.nv.reservedSmem.offset0,@object
	.size		.nv.reservedSmem.offset0,0x4
